def attn_fwd(
    Q,
    K,
    V,
    Out,
    Lse,
    sm_scale,
    stride_qz,
    stride_qh,
    stride_qm,
    stride_qk,
    stride_kz,
    stride_kh,
    stride_kn,
    stride_kk,
    stride_vz,
    stride_vh,
    stride_vn,
    stride_vk,
    stride_oz,
    stride_oh,
    stride_om,
    stride_ok,
    seqlen_q,
    seqlen_k,
    BLOCK_M: tl.constexpr,
    BLOCK_N: tl.constexpr,
    HEAD_DIM: tl.constexpr,
    CAUSAL: tl.constexpr,
):
    start_m = tl.program_id(0)
    off_hz = tl.program_id(1)
    q_off = off_hz * stride_qh
    k_off = off_hz * stride_kh
    v_off = off_hz * stride_vh
    offs_m = start_m * BLOCK_M + tl.arange(0, BLOCK_M)
    offs_d = tl.arange(0, HEAD_DIM)
    offs_n = tl.arange(0, BLOCK_N)
    q_ptrs = Q + q_off + offs_m[:, None] * stride_qm + offs_d[None, :] * stride_qk
    k_ptrs = K + k_off + offs_d[:, None] * stride_kk + offs_n[None, :] * stride_kn
    v_ptrs = V + v_off + offs_n[:, None] * stride_vn + offs_d[None, :] * stride_vk
    m_i = tl.full([BLOCK_M], float("-inf"), dtype=tl.float32)
    l_i = tl.zeros([BLOCK_M], dtype=tl.float32) + 1.0
    acc = tl.zeros([BLOCK_M, HEAD_DIM], dtype=tl.float32)
    q = tl.load(q_ptrs)
    acc, l_i, m_i = _attn_fwd_inner(
        acc,
        l_i,
        m_i,
        q,
        k_ptrs,
        v_ptrs,
        sm_scale,
        stride_kn,
        stride_vn,
        start_m,
        seqlen_k,
        BLOCK_M,
        BLOCK_N,
        HEAD_DIM,
        CAUSAL,
    )
    acc = acc / l_i[:, None]
    lse = m_i + tl.math.log2(l_i) / 1.4426950408889634
    o_ptrs = (
        Out
        + off_hz * stride_oh
        + offs_m[:, None] * stride_om
        + offs_d[None, :] * stride_ok
    )
    tl.store(o_ptrs, acc.to(Out.dtype.element_ty))
    tl.store(Lse + off_hz * seqlen_q + offs_m, lse)

# config = {"BLOCK_M": 32, "BLOCK_N": 64, "HEAD_DIM": 64, "arch": "sm_80", "causal": false, "dtype": "fp16", "num_stages": 2, "num_warps": 8}
# arch = sm_80


// ===== COMPILED SASS (sm_80) =====

	.target	sm_80

	.elftype	@"ET_EXEC"


//--------------------- .note.nv.tkinfo           --------------------------
	.section	.note.nv.tkinfo,"",@"SHT_NOTE"
	.sectionflags	@"SHF_NOTE_NV_TKINFO"
	.tkinfo
        /*0018*/ 	.word	0x00000002
        /*0030*/ 	.string	""
        /*0030*/ 	.string	"ptxas"
        /*0030*/ 	.string	"Cuda compilation tools, release 13.0, V13.0.88"
        /*0030*/ 	.string	"Build cuda_13.0.r13.0/compiler.36424714_0"
        /*0030*/ 	.string	"-v  -suppress-debug-info  -lineinfo  -arch sm_80 "



//--------------------- .note.nv.cuinfo           --------------------------
	.section	.note.nv.cuinfo,"",@"SHT_NOTE"
	.sectionflags	@"SHF_NOTE_NV_CUINFO"
        /*0018*/ 	.short	0x0002
        /*001a*/ 	.short	0x0050
        /*001c*/ 	.short	0x0082
	.zero		2


//--------------------- .nv.info                  --------------------------
	.section	.nv.info,"",@"SHT_CUDA_INFO"
	.align	4


	//----- nvinfo : EIATTR_REGCOUNT
	.align		4
        /*0000*/ 	.byte	0x04, 0x2f
        /*0002*/ 	.short	(.L_2 - .L_1)
	.align		4
.L_1:
        /*0004*/ 	.word	index@(attn_fwd)
        /*0008*/ 	.word	0x00000098


	//----- nvinfo : EIATTR_FRAME_SIZE
	.align		4
.L_2:
        /*000c*/ 	.byte	0x04, 0x11
        /*000e*/ 	.short	(.L_4 - .L_3)
	.align		4
.L_3:
        /*0010*/ 	.word	index@(attn_fwd)
        /*0014*/ 	.word	0x00000000


	//----- nvinfo : EIATTR_MIN_STACK_SIZE
	.align		4
.L_4:
        /*0018*/ 	.byte	0x04, 0x12
        /*001a*/ 	.short	(.L_6 - .L_5)
	.align		4
.L_5:
        /*001c*/ 	.word	index@(attn_fwd)
        /*0020*/ 	.word	0x00000000
.L_6:


//--------------------- .nv.info.attn_fwd         --------------------------
	.section	.nv.info.attn_fwd,"",@"SHT_CUDA_INFO"
	.sectionflags	@""
	.align	4


	//----- nvinfo : EIATTR_CUDA_API_VERSION
	.align		4
        /*0000*/ 	.byte	0x04, 0x37
        /*0002*/ 	.short	(.L_8 - .L_7)
.L_7:
        /*0004*/ 	.word	0x00000082


	//----- nvinfo : EIATTR_SW2861232_WAR
	.align		4
.L_8:
        /*0008*/ 	.byte	0x01, 0x35
	.zero		2


	//----- nvinfo : EIATTR_PARAM_CBANK
	.align		4
        /*000c*/ 	.byte	0x04, 0x0a
        /*000e*/ 	.short	(.L_10 - .L_9)
	.align		4
.L_9:
        /*0010*/ 	.word	index@(.nv.constant0.attn_fwd)
        /*0014*/ 	.short	0x0160
        /*0016*/ 	.short	0x0088


	//----- nvinfo : EIATTR_CBANK_PARAM_SIZE
	.align		4
.L_10:
        /*0018*/ 	.byte	0x03, 0x19
        /*001a*/ 	.short	0x0088


	//----- nvinfo : EIATTR_KPARAM_INFO
	.align		4
        /*001c*/ 	.byte	0x04, 0x17
        /*001e*/ 	.short	(.L_12 - .L_11)
.L_11:
        /*0020*/ 	.word	0x00000000
        /*0024*/ 	.short	0x0019
        /*0026*/ 	.short	0x0080
        /*0028*/ 	.byte	0x00, 0xf4, 0x21, 0x00


	//----- nvinfo : EIATTR_KPARAM_INFO
	.align		4
.L_12:
        /*002c*/ 	.byte	0x04, 0x17
        /*002e*/ 	.short	(.L_14 - .L_13)
.L_13:
        /*0030*/ 	.word	0x00000000
        /*0034*/ 	.short	0x0018
        /*0036*/ 	.short	0x0078
        /*0038*/ 	.byte	0x00, 0xf4, 0x21, 0x00


	//----- nvinfo : EIATTR_KPARAM_INFO
	.align		4
.L_14:
        /*003c*/ 	.byte	0x04, 0x17
        /*003e*/ 	.short	(.L_16 - .L_15)
.L_15:
        /*0040*/ 	.word	0x00000000
        /*0044*/ 	.short	0x0017
        /*0046*/ 	.short	0x0070
        /*0048*/ 	.byte	0x00, 0xf0, 0x11, 0x00


	//----- nvinfo : EIATTR_KPARAM_INFO
	.align		4
.L_16:
        /*004c*/ 	.byte	0x04, 0x17
        /*004e*/ 	.short	(.L_18 - .L_17)
.L_17:
        /*0050*/ 	.word	0x00000000
        /*0054*/ 	.short	0x0016
        /*0056*/ 	.short	0x006c
        /*0058*/ 	.byte	0x00, 0xf0, 0x11, 0x00


	//----- nvinfo : EIATTR_KPARAM_INFO
	.align		4
.L_18:
        /*005c*/ 	.byte	0x04, 0x17
        /*005e*/ 	.short	(.L_20 - .L_19)
.L_19:
        /*0060*/ 	.word	0x00000000
        /*0064*/ 	.short	0x0015
        /*0066*/ 	.short	0x0068
        /*0068*/ 	.byte	0x00, 0xf0, 0x11, 0x00


	//----- nvinfo : EIATTR_KPARAM_INFO
	.align		4
.L_20:
        /*006c*/ 	.byte	0x04, 0x17
        /*006e*/ 	.short	(.L_22 - .L_21)
.L_21:
        /*0070*/ 	.word	0x00000000
        /*0074*/ 	.short	0x0014
        /*0076*/ 	.short	0x0064
        /*0078*/ 	.byte	0x00, 0xf0, 0x11, 0x00


	//----- nvinfo : EIATTR_KPARAM_INFO
	.align		4
.L_22:
        /*007c*/ 	.byte	0x04, 0x17
        /*007e*/ 	.short	(.L_24 - .L_23)
.L_23:
        /*0080*/ 	.word	0x00000000
        /*0084*/ 	.short	0x0013
        /*0086*/ 	.short	0x0060
        /*0088*/ 	.byte	0x00, 0xf0, 0x11, 0x00


	//----- nvinfo : EIATTR_KPARAM_INFO
	.align		4
.L_24:
        /*008c*/ 	.byte	0x04, 0x17
        /*008e*/ 	.short	(.L_26 - .L_25)
.L_25:
        /*0090*/ 	.word	0x00000000
        /*0094*/ 	.short	0x0012
        /*0096*/ 	.short	0x005c
        /*0098*/ 	.byte	0x00, 0xf0, 0x11, 0x00


	//----- nvinfo : EIATTR_KPARAM_INFO
	.align		4
.L_26:
        /*009c*/ 	.byte	0x04, 0x17
        /*009e*/ 	.short	(.L_28 - .L_27)
.L_27:
        /*00a0*/ 	.word	0x00000000
        /*00a4*/ 	.short	0x0011
        /*00a6*/ 	.short	0x0058
        /*00a8*/ 	.byte	0x00, 0xf0, 0x11, 0x00


	//----- nvinfo : EIATTR_KPARAM_INFO
	.align		4
.L_28:
        /*00ac*/ 	.byte	0x04, 0x17
        /*00ae*/ 	.short	(.L_30 - .L_29)
.L_29:
        /*00b0*/ 	.word	0x00000000
        /*00b4*/ 	.short	0x0010
        /*00b6*/ 	.short	0x0054
        /*00b8*/ 	.byte	0x00, 0xf0, 0x11, 0x00


	//----- nvinfo : EIATTR_KPARAM_INFO
	.align		4
.L_30:
        /*00bc*/ 	.byte	0x04, 0x17
        /*00be*/ 	.short	(.L_32 - .L_31)
.L_31:
        /*00c0*/ 	.word	0x00000000
        /*00c4*/ 	.short	0x000f
        /*00c6*/ 	.short	0x0050
        /*00c8*/ 	.byte	0x00, 0xf0, 0x11, 0x00


	//----- nvinfo : EIATTR_KPARAM_INFO
	.align		4
.L_32:
        /*00cc*/ 	.byte	0x04, 0x17
        /*00ce*/ 	.short	(.L_34 - .L_33)
.L_33:
        /*00d0*/ 	.word	0x00000000
        /*00d4*/ 	.short	0x000e
        /*00d6*/ 	.short	0x004c
        /*00d8*/ 	.byte	0x00, 0xf0, 0x11, 0x00


	//----- nvinfo : EIATTR_KPARAM_INFO
	.align		4
.L_34:
        /*00dc*/ 	.byte	0x04, 0x17
        /*00de*/ 	.short	(.L_36 - .L_35)
.L_35:
        /*00e0*/ 	.word	0x00000000
        /*00e4*/ 	.short	0x000d
        /*00e6*/ 	.short	0x0048
        /*00e8*/ 	.byte	0x00, 0xf0, 0x11, 0x00


	//----- nvinfo : EIATTR_KPARAM_INFO
	.align		4
.L_36:
        /*00ec*/ 	.byte	0x04, 0x17
        /*00ee*/ 	.short	(.L_38 - .L_37)
.L_37:
        /*00f0*/ 	.word	0x00000000
        /*00f4*/ 	.short	0x000c
        /*00f6*/ 	.short	0x0044
        /*00f8*/ 	.byte	0x00, 0xf0, 0x11, 0x00


	//----- nvinfo : EIATTR_KPARAM_INFO
	.align		4
.L_38:
        /*00fc*/ 	.byte	0x04, 0x17
        /*00fe*/ 	.short	(.L_40 - .L_39)
.L_39:
        /*0100*/ 	.word	0x00000000
        /*0104*/ 	.short	0x000b
        /*0106*/ 	.short	0x0040
        /*0108*/ 	.byte	0x00, 0xf0, 0x11, 0x00


	//----- nvinfo : EIATTR_KPARAM_INFO
	.align		4
.L_40:
        /*010c*/ 	.byte	0x04, 0x17
        /*010e*/ 	.short	(.L_42 - .L_41)
.L_41:
        /*0110*/ 	.word	0x00000000
        /*0114*/ 	.short	0x000a
        /*0116*/ 	.short	0x003c
        /*0118*/ 	.byte	0x00, 0xf0, 0x11, 0x00


	//----- nvinfo : EIATTR_KPARAM_INFO
	.align		4
.L_42:
        /*011c*/ 	.byte	0x04, 0x17
        /*011e*/ 	.short	(.L_44 - .L_43)
.L_43:
        /*0120*/ 	.word	0x00000000
        /*0124*/ 	.short	0x0009
        /*0126*/ 	.short	0x0038
        /*0128*/ 	.byte	0x00, 0xf0, 0x11, 0x00


	//----- nvinfo : EIATTR_KPARAM_INFO
	.align		4
.L_44:
        /*012c*/ 	.byte	0x04, 0x17
        /*012e*/ 	.short	(.L_46 - .L_45)
.L_45:
        /*0130*/ 	.word	0x00000000
        /*0134*/ 	.short	0x0008
        /*0136*/ 	.short	0x0034
        /*0138*/ 	.byte	0x00, 0xf0, 0x11, 0x00


	//----- nvinfo : EIATTR_KPARAM_INFO
	.align		4
.L_46:
        /*013c*/ 	.byte	0x04, 0x17
        /*013e*/ 	.short	(.L_48 - .L_47)
.L_47:
        /*0140*/ 	.word	0x00000000
        /*0144*/ 	.short	0x0007
        /*0146*/ 	.short	0x0030
        /*0148*/ 	.byte	0x00, 0xf0, 0x11, 0x00


	//----- nvinfo : EIATTR_KPARAM_INFO
	.align		4
.L_48:
        /*014c*/ 	.byte	0x04, 0x17
        /*014e*/ 	.short	(.L_50 - .L_49)
.L_49:
        /*0150*/ 	.word	0x00000000
        /*0154*/ 	.short	0x0006
        /*0156*/ 	.short	0x002c
        /*0158*/ 	.byte	0x00, 0xf0, 0x11, 0x00


	//----- nvinfo : EIATTR_KPARAM_INFO
	.align		4
.L_50:
        /*015c*/ 	.byte	0x04, 0x17
        /*015e*/ 	.short	(.L_52 - .L_51)
.L_51:
        /*0160*/ 	.word	0x00000000
        /*0164*/ 	.short	0x0005
        /*0166*/ 	.short	0x0028
        /*0168*/ 	.byte	0x00, 0xf0, 0x11, 0x00


	//----- nvinfo : EIATTR_KPARAM_INFO
	.align		4
.L_52:
        /*016c*/ 	.byte	0x04, 0x17
        /*016e*/ 	.short	(.L_54 - .L_53)
.L_53:
        /*0170*/ 	.word	0x00000000
        /*0174*/ 	.short	0x0004
        /*0176*/ 	.short	0x0020
        /*0178*/ 	.byte	0x00, 0xf4, 0x21, 0x00


	//----- nvinfo : EIATTR_KPARAM_INFO
	.align		4
.L_54:
        /*017c*/ 	.byte	0x04, 0x17
        /*017e*/ 	.short	(.L_56 - .L_55)
.L_55:
        /*0180*/ 	.word	0x00000000
        /*0184*/ 	.short	0x0003
        /*0186*/ 	.short	0x0018
        /*0188*/ 	.byte	0x00, 0xf4, 0x21, 0x00


	//----- nvinfo : EIATTR_KPARAM_INFO
	.align		4
.L_56:
        /*018c*/ 	.byte	0x04, 0x17
        /*018e*/ 	.short	(.L_58 - .L_57)
.L_57:
        /*0190*/ 	.word	0x00000000
        /*0194*/ 	.short	0x0002
        /*0196*/ 	.short	0x0010
        /*0198*/ 	.byte	0x00, 0xf4, 0x21, 0x00


	//----- nvinfo : EIATTR_KPARAM_INFO
	.align		4
.L_58:
        /*019c*/ 	.byte	0x04, 0x17
        /*019e*/ 	.short	(.L_60 - .L_59)
.L_59:
        /*01a0*/ 	.word	0x00000000
        /*01a4*/ 	.short	0x0001
        /*01a6*/ 	.short	0x0008
        /*01a8*/ 	.byte	0x00, 0xf4, 0x21, 0x00


	//----- nvinfo : EIATTR_KPARAM_INFO
	.align		4
.L_60:
        /*01ac*/ 	.byte	0x04, 0x17
        /*01ae*/ 	.short	(.L_62 - .L_61)
.L_61:
        /*01b0*/ 	.word	0x00000000
        /*01b4*/ 	.short	0x0000
        /*01b6*/ 	.short	0x0000
        /*01b8*/ 	.byte	0x00, 0xf4, 0x21, 0x00


	//----- nvinfo : EIATTR_MAXREG_COUNT
	.align		4
.L_62:
        /*01bc*/ 	.byte	0x03, 0x1b
        /*01be*/ 	.short	0x00ff


	//----- nvinfo : EIATTR_NUM_BARRIERS
	.align		4
        /*01c0*/ 	.byte	0x02, 0x4c
        /*01c2*/ 	.byte	0x01
	.zero		1


	//----- nvinfo : EIATTR_MERCURY_ISA_VERSION
	.align		4
        /*01c4*/ 	.byte	0x03, 0x5f
        /*01c6*/ 	.short	0x0000


	//----- nvinfo : EIATTR_COOP_GROUP_MASK_REGIDS
	.align		4
        /*01c8*/ 	.byte	0x04, 0x29
        /*01ca*/ 	.short	(.L_64 - .L_63)


	//   ....[0]....
.L_63:
        /*01cc*/ 	.word	0xffffffff


	//   ....[1]....
        /*01d0*/ 	.word	0xffffffff


	//   ....[2]....
        /*01d4*/ 	.word	0xffffffff


	//   ....[3]....
        /*01d8*/ 	.word	0xffffffff


	//   ....[4]....
        /*01dc*/ 	.word	0xffffffff


	//   ....[5]....
        /*01e0*/ 	.word	0xffffffff


	//   ....[6]....
        /*01e4*/ 	.word	0xffffffff


	//   ....[7]....
        /*01e8*/ 	.word	0xffffffff


	//   ....[8]....
        /*01ec*/ 	.word	0xffffffff


	//   ....[9]....
        /*01f0*/ 	.word	0xffffffff


	//   ....[10]....
        /*01f4*/ 	.word	0xffffffff


	//   ....[11]....
        /*01f8*/ 	.word	0xffffffff


	//   ....[12]....
        /*01fc*/ 	.word	0xffffffff


	//   ....[13]....
        /*0200*/ 	.word	0xffffffff


	//   ....[14]....
        /*0204*/ 	.word	0xffffffff


	//   ....[15]....
        /*0208*/ 	.word	0xffffffff


	//   ....[16]....
        /*020c*/ 	.word	0xffffffff


	//   ....[17]....
        /*0210*/ 	.word	0xffffffff


	//   ....[18]....
        /*0214*/ 	.word	0xffffffff


	//   ....[19]....
        /*0218*/ 	.word	0xffffffff


	//   ....[20]....
        /*021c*/ 	.word	0xffffffff


	//   ....[21]....
        /*0220*/ 	.word	0xffffffff


	//----- nvinfo : EIATTR_COOP_GROUP_INSTR_OFFSETS
	.align		4
.L_64:
        /*0224*/ 	.byte	0x04, 0x28
        /*0226*/ 	.short	(.L_66 - .L_65)


	//   ....[0]....
.L_65:
        /*0228*/ 	.word	0x000015f0


	//   ....[1]....
        /*022c*/ 	.word	0x00001600


	//   ....[2]....
        /*0230*/ 	.word	0x00001610


	//   ....[3]....
        /*0234*/ 	.word	0x00001620


	//   ....[4]....
        /*0238*/ 	.word	0x00001670


	//   ....[5]....
        /*023c*/ 	.word	0x00001680


	//   ....[6]....
        /*0240*/ 	.word	0x00001690


	//   ....[7]....
        /*0244*/ 	.word	0x000016a0


	//   ....[8]....
        /*0248*/ 	.word	0x00001750


	//   ....[9]....
        /*024c*/ 	.word	0x00001770


	//   ....[10]....
        /*0250*/ 	.word	0x00001790


	//   ....[11]....
        /*0254*/ 	.word	0x00001a00


	//   ....[12]....
        /*0258*/ 	.word	0x00001a10


	//   ....[13]....
        /*025c*/ 	.word	0x00001a30


	//   ....[14]....
        /*0260*/ 	.word	0x00001a40


	//   ....[15]....
        /*0264*/ 	.word	0x00001a70


	//   ....[16]....
        /*0268*/ 	.word	0x00001aa0


	//   ....[17]....
        /*026c*/ 	.word	0x00001ab0


	//   ....[18]....
        /*0270*/ 	.word	0x00001ac0


	//   ....[19]....
        /*0274*/ 	.word	0x00001b80


	//   ....[20]....
        /*0278*/ 	.word	0x00001ba0


	//   ....[21]....
        /*027c*/ 	.word	0x00001bc0


	//----- nvinfo : EIATTR_EXIT_INSTR_OFFSETS
	.align		4
.L_66:
        /*0280*/ 	.byte	0x04, 0x1c
        /*0282*/ 	.short	(.L_68 - .L_67)


	//   ....[0]....
.L_67:
        /*0284*/ 	.word	0x000031e0


	//   ....[1]....
        /*0288*/ 	.word	0x00003280


	//----- nvinfo : EIATTR_REQNTID
	.align		4
.L_68:
        /*028c*/ 	.byte	0x04, 0x10
        /*028e*/ 	.short	(.L_70 - .L_69)
.L_69:
        /*0290*/ 	.word	0x00000100
        /*0294*/ 	.word	0x00000001
        /*0298*/ 	.word	0x00000001
.L_70:


//--------------------- .nv.callgraph             --------------------------
	.section	.nv.callgraph,"",@"SHT_CUDA_CALLGRAPH"
	.align	4
	.sectionentsize	8
	.align		4
        /*0000*/ 	.word	0x00000000
	.align		4
        /*0004*/ 	.word	0xffffffff
	.align		4
        /*0008*/ 	.word	0x00000000
	.align		4
        /*000c*/ 	.word	0xfffffffe
	.align		4
        /*0010*/ 	.word	0x00000000
	.align		4
        /*0014*/ 	.word	0xfffffffd
	.align		4
        /*0018*/ 	.word	0x00000000
	.align		4
        /*001c*/ 	.word	0xfffffffc


//--------------------- .nv.rel.action            --------------------------
	.section	.nv.rel.action,"",@"SHT_CUDA_RELOCINFO"
	.align	8
	.sectionentsize	8
        /*0000*/ 	.byte	0x73, 0x00, 0x00, 0x00, 0x00, 0x00, 0x00, 0x00, 0x00, 0x00, 0x00, 0x11, 0x25, 0x00, 0x05, 0x36


//--------------------- .nv.constant4             --------------------------
	.section	.nv.constant4,"a",@progbits
	.align	8
	.align		8
.nv.constant4:
        /*0000*/ 	.dword	_$_str


//--------------------- .nv.constant0.attn_fwd    --------------------------
	.section	.nv.constant0.attn_fwd,"a",@progbits
	.sectionflags	@""
	.align	4
.nv.constant0.attn_fwd:
	.zero		488


//--------------------- .text.attn_fwd            --------------------------
	.section	.text.attn_fwd,"ax",@progbits
	.sectioninfo	@"SHI_REGISTERS=152"
	.align	128
        .global         attn_fwd
        .type           attn_fwd,@function
        .size           attn_fwd,(.L_x_3 - attn_fwd)
        .other          attn_fwd,@"STO_CUDA_ENTRY STV_DEFAULT"
attn_fwd:
.text.attn_fwd:
[----:B------:R-:W-:Y:S02]  /*0000*/  IMAD.MOV.U32 R1, RZ, RZ, c[0x0][0x28] ;  /* 0x00000a00ff017624 */ /* 0x000fe400078e00ff */
[----:B------:R-:W0:Y:S01]  /*0010*/  S2R R126, SR_TID.X ;  /* 0x00000000007e7919 */ /* 0x000e220000002100 */
[----:B------:R-:W-:Y:S01]  /*0020*/  MOV R12, c[0x0][0x198] ;  /* 0x00006600000c7a02 */ /* 0x000fe20000000f00 */
[----:B------:R-:W-:Y:S02]  /*0030*/  ULDC.64 UR4, c[0x0][0x118] ;  /* 0x0000460000047ab9 */ /* 0x000fe40000000a00 */
[----:B------:R-:W1:Y:S04]  /*0040*/  S2R R113, SR_CTAID.X ;  /* 0x0000000000717919 */ /* 0x000e680000002500 */
[----:B------:R-:W2:Y:S01]  /*0050*/  S2R R114, SR_CTAID.Y ;  /* 0x0000000000727919 */ /* 0x000ea20000002600 */
[----:B0-----:R-:W-:Y:S02]  /*0060*/  LOP3.LUT R14, R126, 0x1f, RZ, 0xc0, !PT ;  /* 0x0000001f7e0e7812 */ /* 0x001fe400078ec0ff */
[----:B------:R-:W-:-:S03]  /*0070*/  SHF.R.U32.HI R121, RZ, 0x5, R126 ;  /* 0x00000005ff797819 */ /* 0x000fc6000001167e */
[----:B-1----:R-:W-:Y:S01]  /*0080*/  IMAD R113, R113, 0x20, R14 ;  /* 0x0000002071717824 */ /* 0x002fe200078e020e */
[----:B------:R-:W-:Y:S01]  /*0090*/  SGXT.U32 R121, R121, 0x3 ;  /* 0x000000037979781a */ /* 0x000fe20000000000 */
[----:B--2---:R-:W-:Y:S02]  /*00a0*/  IMAD R0, R114, c[0x0][0x190], RZ ;  /* 0x0000640072007a24 */ /* 0x004fe400078e02ff */
[----:B------:R-:W-:Y:S02]  /*00b0*/  IMAD R3, R113, c[0x0][0x194], RZ ;  /* 0x0000650071037a24 */ /* 0x000fe400078e02ff */
[----:B------:R-:W-:Y:S02]  /*00c0*/  IMAD.SHL.U32 R2, R0, 0x2, RZ ;  /* 0x0000000200027824 */ /* 0x000fe400078e00ff */
[----:B------:R-:W-:Y:S02]  /*00d0*/  IMAD.SHL.U32 R5, R3, 0x2, RZ ;  /* 0x0000000203057824 */ /* 0x000fe400078e00ff */
[----:B------:R-:W-:-:S02]  /*00e0*/  IMAD R6, R121, c[0x0][0x198], RZ ;  /* 0x0000660079067a24 */ /* 0x000fc400078e02ff */
[----:B------:R-:W-:Y:S01]  /*00f0*/  IMAD.HI R0, R0, 0x2, RZ ;  /* 0x0000000200007827 */ /* 0x000fe200078e02ff */
[----:B------:R-:W-:Y:S02]  /*0100*/  IADD3 R16, P0, P1, R5, c[0x0][0x160], R2 ;  /* 0x0000580005107a10 */ /* 0x000fe4000791e002 */
[----:B------:R-:W-:Y:S01]  /*0110*/  LEA R5, R12, R6, 0x3 ;  /* 0x000000060c057211 */ /* 0x000fe200078e18ff */
[----:B------:R-:W-:-:S05]  /*0120*/  IMAD.HI R3, R3, 0x2, RZ ;  /* 0x0000000203037827 */ /* 0x000fca00078e02ff */
[----:B------:R-:W-:Y:S01]  /*0130*/  IADD3.X R18, R3, c[0x0][0x164], R0, P0, P1 ;  /* 0x0000590003127a10 */ /* 0x000fe200007e2400 */
[----:B------:R-:W-:Y:S01]  /*0140*/  IMAD R0, R12, 0x8, R5 ;  /* 0x000000080c007824 */ /* 0x000fe200078e0205 */
[-C--:B------:R-:W-:Y:S02]  /*0150*/  LEA R2, P0, R6, R16.reuse, 0x1 ;  /* 0x0000001006027211 */ /* 0x080fe400078008ff */
[C---:B------:R-:W-:Y:S01]  /*0160*/  LEA R4, P1, R5.reuse, R16, 0x1 ;  /* 0x0000001005047211 */ /* 0x040fe200078208ff */
[----:B------:R-:W-:Y:S01]  /*0170*/  IMAD R9, R12, 0x8, R0 ;  /* 0x000000080c097824 */ /* 0x000fe200078e0200 */
[----:B------:R-:W-:Y:S02]  /*0180*/  LEA.HI.X.SX32 R3, R6, R18, 0x1, P0 ;  /* 0x0000001206037211 */ /* 0x000fe400000f0eff */
[C---:B------:R-:W-:Y:S02]  /*0190*/  LEA R6, P0, R0.reuse, R16, 0x1 ;  /* 0x0000001000067211 */ /* 0x040fe400078008ff */
[-C--:B------:R-:W-:Y:S01]  /*01a0*/  LEA.HI.X.SX32 R5, R5, R18.reuse, 0x1, P1 ;  /* 0x0000001205057211 */ /* 0x080fe200008f0eff */
[----:B------:R0:W2:Y:S01]  /*01b0*/  LDG.E.U16 R17, [R2.64] ;  /* 0x0000000402117981 */ /* 0x0000a2000c1e1500 */
[----:B------:R-:W-:-:S02]  /*01c0*/  LEA.HI.X.SX32 R7, R0, R18, 0x1, P0 ;  /* 0x0000001200077211 */ /* 0x000fc400000f0eff */
[----:B------:R-:W-:Y:S01]  /*01d0*/  LEA R0, R12, R9, 0x3 ;  /* 0x000000090c007211 */ /* 0x000fe200078e18ff */
[----:B------:R1:W3:Y:S01]  /*01e0*/  LDG.E.U16 R19, [R4.64] ;  /* 0x0000000404137981 */ /* 0x0002e2000c1e1500 */
[----:B------:R-:W-:-:S03]  /*01f0*/  LEA R8, P0, R9, R16, 0x1 ;  /* 0x0000001009087211 */ /* 0x000fc600078008ff */
[----:B------:R-:W-:Y:S01]  /*0200*/  IMAD R13, R12, 0x8, R0 ;  /* 0x000000080c0d7824 */ /* 0x000fe200078e0200 */
[----:B------:R-:W-:Y:S01]  /*0210*/  LEA.HI.X.SX32 R9, R9, R18, 0x1, P0 ;  /* 0x0000001209097211 */ /* 0x000fe200000f0eff */
[----:B------:R4:W5:Y:S01]  /*0220*/  LDG.E.U16 R7, [R6.64] ;  /* 0x0000000406077981 */ /* 0x000962000c1e1500 */
[----:B------:R-:W-:Y:S01]  /*0230*/  LEA R10, P0, R0, R16, 0x1 ;  /* 0x00000010000a7211 */ /* 0x000fe200078008ff */
[----:B------:R-:W-:-:S03]  /*0240*/  IMAD R15, R12, 0x8, R13 ;  /* 0x000000080c0f7824 */ /* 0x000fc600078e020d */
[----:B------:R-:W-:Y:S01]  /*0250*/  LEA.HI.X.SX32 R11, R0, R18, 0x1, P0 ;  /* 0x00000012000b7211 */ /* 0x000fe200000f0eff */
[----:B------:R1:W5:Y:S01]  /*0260*/  LDG.E.U16 R9, [R8.64] ;  /* 0x0000000408097981 */ /* 0x000362000c1e1500 */
[-C--:B0-----:R-:W-:Y:S02]  /*0270*/  LEA R2, P0, R13, R16.reuse, 0x1 ;  /* 0x000000100d027211 */ /* 0x081fe400078008ff */
[----:B------:R-:W-:Y:S02]  /*0280*/  LEA R0, R12, R15, 0x3 ;  /* 0x0000000f0c007211 */ /* 0x000fe400078e18ff */
[----:B------:R-:W-:Y:S01]  /*0290*/  LEA R12, P1, R15, R16, 0x1 ;  /* 0x000000100f0c7211 */ /* 0x000fe200078208ff */
[----:B------:R0:W5:Y:S01]  /*02a0*/  LDG.E.U16 R11, [R10.64] ;  /* 0x000000040a0b7981 */ /* 0x000162000c1e1500 */
[-C--:B------:R-:W-:Y:S02]  /*02b0*/  LEA.HI.X.SX32 R3, R13, R18.reuse, 0x1, P0 ;  /* 0x000000120d037211 */ /* 0x080fe400000f0eff */
[----:B------:R-:W-:-:S04]  /*02c0*/  LEA.HI.X.SX32 R13, R15, R18, 0x1, P1 ;  /* 0x000000120f0d7211 */ /* 0x000fc800008f0eff */
[----:B------:R0:W5:Y:S04]  /*02d0*/  LDG.E.U16 R3, [R2.64] ;  /* 0x0000000402037981 */ /* 0x000168000c1e1500 */
[----:B------:R0:W5:Y:S01]  /*02e0*/  LDG.E.U16 R13, [R12.64] ;  /* 0x000000040c0d7981 */ /* 0x000162000c1e1500 */
[----:B-1----:R-:W-:-:S04]  /*02f0*/  LEA R4, P0, R0, R16, 0x1 ;  /* 0x0000001000047211 */ /* 0x002fc800078008ff */
[----:B------:R-:W-:-:S06]  /*0300*/  LEA.HI.X.SX32 R5, R0, R18, 0x1, P0 ;  /* 0x0000001200057211 */ /* 0x000fcc00000f0eff */
[----:B------:R1:W5:Y:S01]  /*0310*/  LDG.E.U16 R5, [R4.64] ;  /* 0x0000000404057981 */ /* 0x000362000c1e1500 */
[----:B----4-:R-:W-:Y:S02]  /*0320*/  IMAD R6, R114, c[0x0][0x1c0], RZ ;  /* 0x0000700072067a24 */ /* 0x010fe400078e02ff */
[----:B------:R-:W-:Y:S02]  /*0330*/  IMAD R8, R113, c[0x0][0x1c4], RZ ;  /* 0x0000710071087a24 */ /* 0x000fe400078e02ff */
[----:B------:R-:W-:Y:S02]  /*0340*/  IMAD.MOV.U32 R0, RZ, RZ, c[0x0][0x1d0] ;  /* 0x00007400ff007624 */ /* 0x000fe400078e00ff */
[----:B------:R-:W-:Y:S01]  /*0350*/  IMAD.SHL.U32 R112, R6, 0x2, RZ ;  /* 0x0000000206707824 */ /* 0x000fe200078e00ff */
[----:B------:R-:W-:Y:S02]  /*0360*/  SHF.L.U32 R15, R8, 0x1, RZ ;  /* 0x00000001080f7819 */ /* 0x000fe400000006ff */
[----:B------:R-:W-:-:S02]  /*0370*/  ISETP.GE.AND P1, PT, R0, 0x1, PT ;  /* 0x000000010000780c */ /* 0x000fc40003f26270 */
[C---:B------:R-:W-:Y:S02]  /*0380*/  LOP3.LUT R0, R126.reuse, 0xc0, RZ, 0xc0, !PT ;  /* 0x000000c07e007812 */ /* 0x040fe400078ec0ff */
[----:B------:R-:W-:Y:S01]  /*0390*/  IADD3 R112, P0, P2, R15, c[0x0][0x178], R112 ;  /* 0x00005e000f707a10 */ /* 0x000fe20007a1e070 */
[----:B------:R-:W-:Y:S01]  /*03a0*/  IMAD.SHL.U32 R15, R126, 0x2, RZ ;  /* 0x000000027e0f7824 */ /* 0x000fe200078e00ff */
[----:B------:R-:W-:-:S04]  /*03b0*/  SHF.R.U32.HI R110, RZ, 0x2, R0 ;  /* 0x00000002ff6e7819 */ /* 0x000fc80000011600 */
[----:B------:R-:W-:Y:S01]  /*03c0*/  LOP3.LUT R110, R110, 0x1fe, R15, 0x78, !PT ;  /* 0x000001fe6e6e7812 */ /* 0x000fe200078e780f */
[C---:B-1----:R-:W-:Y:S01]  /*03d0*/  IMAD.SHL.U32 R4, R126.reuse, 0x20, RZ ;  /* 0x000000207e047824 */ /* 0x042fe200078e00ff */
[C---:B0-----:R-:W-:Y:S02]  /*03e0*/  LOP3.LUT R2, R126.reuse, 0x3f, RZ, 0xc0, !PT ;  /* 0x0000003f7e027812 */ /* 0x041fe400078ec0ff */
[----:B------:R-:W-:Y:S02]  /*03f0*/  LOP3.LUT R109, R126, 0x18, RZ, 0xc0, !PT ;  /* 0x000000187e6d7812 */ /* 0x000fe400078ec0ff */
[----:B------:R-:W-:Y:S02]  /*0400*/  LOP3.LUT R21, R4, 0x60, RZ, 0xc0, !PT ;  /* 0x0000006004157812 */ /* 0x000fe400078ec0ff */
[----:B------:R-:W-:Y:S01]  /*0410*/  SHF.R.U32.HI R10, RZ, 0x4, R126 ;  /* 0x00000004ff0a7819 */ /* 0x000fe2000001167e */
[----:B------:R-:W-:Y:S01]  /*0420*/  IMAD R4, R109, 0x20, R2 ;  /* 0x000000206d047824 */ /* 0x000fe200078e0202 */
[----:B------:R-:W-:Y:S01]  /*0430*/  SHF.L.U32 R12, R126, 0x4, RZ ;  /* 0x000000047e0c7819 */ /* 0x000fe200000006ff */
[----:B------:R-:W-:Y:S01]  /*0440*/  IMAD R108, R0, 0x4, R21 ;  /* 0x00000004006c7824 */ /* 0x000fe200078e0215 */
[----:B------:R-:W-:Y:S01]  /*0450*/  SHF.R.U32.HI R87, RZ, 0x1, R0 ;  /* 0x00000001ff577819 */ /* 0x000fe20000011600 */
[----:B------:R-:W-:Y:S01]  /*0460*/  IMAD.HI R86, R6, 0x2, RZ ;  /* 0x0000000206567827 */ /* 0x000fe200078e02ff */
[----:B------:R-:W-:-:S02]  /*0470*/  LOP3.LUT R111, R126, 0x1c, RZ, 0xc0, !PT ;  /* 0x0000001c7e6f7812 */ /* 0x000fc400078ec0ff */
[----:B------:R-:W-:Y:S01]  /*0480*/  LOP3.LUT R10, R10, 0x2, RZ, 0xc0, !PT ;  /* 0x000000020a0a7812 */ /* 0x000fe200078ec0ff */
[----:B------:R-:W-:Y:S01]  /*0490*/  IMAD.HI R21, R8, 0x2, RZ ;  /* 0x0000000208157827 */ /* 0x000fe200078e02ff */
[----:B------:R-:W-:Y:S02]  /*04a0*/  SHF.L.U32 R0, R4, 0x2, RZ ;  /* 0x0000000204007819 */ /* 0x000fe400000006ff */
[----:B------:R-:W-:Y:S01]  /*04b0*/  MOV R118, c[0x0][0x1c8] ;  /* 0x0000720000767a02 */ /* 0x000fe20000000f00 */
[----:B------:R-:W-:Y:S01]  /*04c0*/  IMAD R121, R121, c[0x0][0x1c8], RZ ;  /* 0x0000720079797a24 */ /* 0x000fe200078e02ff */
[----:B------:R-:W-:Y:S02]  /*04d0*/  LOP3.LUT R12, R12, 0x70, RZ, 0xc0, !PT ;  /* 0x000000700c0c7812 */ /* 0x000fe400078ec0ff */
[----:B------:R-:W-:Y:S01]  /*04e0*/  LOP3.LUT R119, R126, 0xff, RZ, 0xc0, !PT ;  /* 0x000000ff7e777812 */ /* 0x000fe200078ec0ff */
[----:B------:R-:W-:Y:S01]  /*04f0*/  IMAD.MOV.U32 R101, RZ, RZ, -0x800000 ;  /* 0xff800000ff657424 */ /* 0x000fe200078e00ff */
[----:B------:R-:W-:Y:S01]  /*0500*/  IADD3 R108, R111, R108, R10 ;  /* 0x0000006c6f6c7210 */ /* 0x000fe20007ffe00a */
[----:B------:R-:W-:Y:S01]  /*0510*/  IMAD.MOV.U32 R102, RZ, RZ, -0x800000 ;  /* 0xff800000ff667424 */ /* 0x000fe200078e00ff */
[----:B------:R-:W-:Y:S01]  /*0520*/  LOP3.LUT R87, R0, R87, RZ, 0x3c, !PT ;  /* 0x0000005700577212 */ /* 0x000fe200078e3cff */
[----:B------:R-:W-:Y:S01]  /*0530*/  IMAD.MOV.U32 R0, RZ, RZ, 0x3f800000 ;  /* 0x3f800000ff007424 */ /* 0x000fe200078e00ff */
[----:B------:R-:W-:Y:S01]  /*0540*/  IADD3.X R86, R21, c[0x0][0x17c], R86, P0, P2 ;  /* 0x00005f0015567a10 */ /* 0x000fe200007e4456 */
[----:B------:R-:W-:Y:S01]  /*0550*/  IMAD.MOV.U32 R115, RZ, RZ, 0x3f800000 ;  /* 0x3f800000ff737424 */ /* 0x000fe200078e00ff */
[----:B------:R-:W-:Y:S01]  /*0560*/  LEA.HI R109, R109, R12, RZ, 0x1f ;  /* 0x0000000c6d6d7211 */ /* 0x000fe200078ff8ff */
[----:B------:R-:W-:Y:S01]  /*0570*/  IMAD.MOV.U32 R117, RZ, RZ, 0x3f800000 ;  /* 0x3f800000ff757424 */ /* 0x000fe200078e00ff */
[----:B------:R-:W-:Y:S01]  /*0580*/  MOV R100, 0xff800000 ;  /* 0xff80000000647802 */ /* 0x000fe20000000f00 */
[----:B------:R-:W-:Y:S01]  /*0590*/  IMAD R123, R118, 0x8, R121 ;  /* 0x00000008767b7824 */ /* 0x000fe200078e0279 */
[----:B------:R-:W-:-:S02]  /*05a0*/  MOV R103, 0xff800000 ;  /* 0xff80000000677802 */ /* 0x000fc40000000f00 */
[----:B------:R-:W-:Y:S02]  /*05b0*/  MOV R116, 0x3f800000 ;  /* 0x3f80000000747802 */ /* 0x000fe40000000f00 */
[----:B------:R-:W-:Y:S01]  /*05c0*/  ISETP.GE.U32.AND P0, PT, R119, 0x20, PT ;  /* 0x000000207700780c */ /* 0x000fe20003f06070 */
[----:B--2---:R-:W-:Y:S04]  /*05d0*/  STS.U16 [R110+0x2000], R17 ;  /* 0x002000116e007388 */ /* 0x004fe80000000400 */
[----:B---3--:R-:W-:Y:S04]  /*05e0*/  STS.U16 [R110+0x2200], R19 ;  /* 0x002200136e007388 */ /* 0x008fe80000000400 */
[----:B-----5:R0:W-:Y:S04]  /*05f0*/  STS.U16 [R110+0x2400], R7 ;  /* 0x002400076e007388 */ /* 0x0201e80000000400 */
[----:B------:R-:W-:Y:S04]  /*0600*/  STS.U16 [R110+0x2a00], R3 ;  /* 0x002a00036e007388 */ /* 0x000fe80000000400 */
[----:B------:R-:W-:Y:S01]  /*0610*/  STS.U16 [R110+0x2c00], R13 ;  /* 0x002c000d6e007388 */ /* 0x000fe20000000400 */
[----:B0-----:R-:W-:-:S03]  /*0620*/  CS2R R6, SRZ ;  /* 0x0000000000067805 */ /* 0x001fc6000001ff00 */
[----:B------:R0:W-:Y:S04]  /*0630*/  STS.U16 [R110+0x2600], R9 ;  /* 0x002600096e007388 */ /* 0x0001e80000000400 */
[----:B------:R1:W-:Y:S04]  /*0640*/  STS.U16 [R110+0x2800], R11 ;  /* 0x0028000b6e007388 */ /* 0x0003e80000000400 */
[----:B------:R2:W-:Y:S01]  /*0650*/  STS.U16 [R110+0x2e00], R5 ;  /* 0x002e00056e007388 */ /* 0x0005e20000000400 */
[----:B0-----:R-:W-:Y:S01]  /*0660*/  CS2R R8, SRZ ;  /* 0x0000000000087805 */ /* 0x001fe2000001ff00 */
[----:B-1----:R-:W-:Y:S01]  /*0670*/  CS2R R10, SRZ ;  /* 0x00000000000a7805 */ /* 0x002fe2000001ff00 */
[----:B--2---:R-:W-:Y:S01]  /*0680*/  CS2R R4, SRZ ;  /* 0x0000000000047805 */ /* 0x004fe2000001ff00 */
[----:B------:R-:W-:Y:S05]  /*0690*/  @!P1 BRA `(.L_x_0) ;  /* 0x00001ca000009947 */ /* 0x000fea0003800000 */
[----:B------:R-:W-:Y:S01]  /*06a0*/  IMAD R0, R114, c[0x0][0x1a0], RZ ;  /* 0x0000680072007a24 */ /* 0x000fe200078e02ff */
[C---:B------:R-:W-:Y:S01]  /*06b0*/  LEA R14, R111.reuse, R14, 0x3 ;  /* 0x0000000e6f0e7211 */ /* 0x040fe200078e18ff */
[----:B------:R-:W-:Y:S01]  /*06c0*/  IMAD R5, R2, c[0x0][0x1a8], RZ ;  /* 0x00006a0002057a24 */ /* 0x000fe200078e02ff */
[----:B------:R-:W-:Y:S01]  /*06d0*/  LOP3.LUT R124, R126, 0x7, RZ, 0xc0, !PT ;  /* 0x000000077e7c7812 */ /* 0x000fe200078ec0ff */
[----:B------:R-:W-:Y:S01]  /*06e0*/  IMAD.SHL.U32 R4, R0, 0x2, RZ ;  /* 0x0000000200047824 */ /* 0x000fe200078e00ff */
[----:B------:R-:W-:Y:S01]  /*06f0*/  SHF.L.U32 R122, R111, 0x3, RZ ;  /* 0x000000036f7a7819 */ /* 0x000fe200000006ff */
[----:B------:R-:W-:Y:S01]  /*0700*/  IMAD R8, R2, c[0x0][0x1b4], RZ ;  /* 0x00006d0002087a24 */ /* 0x000fe200078e02ff */
[----:B------:R-:W-:Y:S01]  /*0710*/  SHF.L.U32 R7, R5, 0x1, RZ ;  /* 0x0000000105077819 */ /* 0x000fe200000006ff */
[----:B------:R-:W-:Y:S01]  /*0720*/  IMAD R3, R114, c[0x0][0x1b0], RZ ;  /* 0x00006c0072037a24 */ /* 0x000fe200078e02ff */
[----:B------:R-:W-:Y:S01]  /*0730*/  LOP3.LUT R2, R126, 0xe0, RZ, 0xc0, !PT ;  /* 0x000000e07e027812 */ /* 0x000fe200078ec0ff */
[----:B------:R-:W-:Y:S01]  /*0740*/  IMAD.HI R0, R0, 0x2, RZ ;  /* 0x0000000200007827 */ /* 0x000fe200078e02ff */
[----:B------:R-:W-:Y:S01]  /*0750*/  IADD3 R53, P1, P2, R7, c[0x0][0x168], R4 ;  /* 0x00005a0007357a10 */ /* 0x000fe20007a3e004 */
[----:B------:R-:W-:Y:S01]  /*0760*/  CS2R R128, SRZ ;  /* 0x0000000000807805 */ /* 0x000fe2000001ff00 */
[----:B------:R-:W-:Y:S01]  /*0770*/  SHF.R.U32.HI R120, RZ, 0x1, R2 ;  /* 0x00000001ff787819 */ /* 0x000fe20000011602 */
[----:B------:R-:W-:Y:S01]  /*0780*/  IMAD.SHL.U32 R7, R14, 0x4, RZ ;  /* 0x000000040e077824 */ /* 0x000fe200078e00ff */
[----:B------:R-:W-:Y:S01]  /*0790*/  SHF.L.U32 R9, R8, 0x1, RZ ;  /* 0x0000000108097819 */ /* 0x000fe200000006ff */
[----:B------:R-:W-:Y:S01]  /*07a0*/  IMAD.SHL.U32 R6, R3, 0x2, RZ ;  /* 0x0000000203067824 */ /* 0x000fe200078e00ff */
[----:B------:R-:W-:Y:S01]  /*07b0*/  SHF.R.U32.HI R4, RZ, 0x3, R119 ;  /* 0x00000003ff047819 */ /* 0x000fe20000011677 */
[----:B------:R-:W-:Y:S01]  /*07c0*/  IMAD.HI R5, R5, 0x2, RZ ;  /* 0x0000000205057827 */ /* 0x000fe200078e02ff */
[----:B------:R-:W-:-:S02]  /*07d0*/  LOP3.LUT R120, R7, R120, RZ, 0x3c, !PT ;  /* 0x0000007807787212 */ /* 0x000fc400078e3cff */
[----:B------:R-:W-:Y:S01]  /*07e0*/  IADD3 R85, P3, P4, R9, c[0x0][0x170], R6 ;  /* 0x00005c0009557a10 */ /* 0x000fe20007c7e006 */
[----:B------:R-:W-:Y:S01]  /*07f0*/  IMAD.SHL.U32 R7, R124, 0x10, RZ ;  /* 0x000000107c077824 */ /* 0x000fe200078e00ff */
[----:B------:R-:W-:Y:S01]  /*0800*/  SHF.R.U32.HI R6, RZ, 0x6, R126 ;  /* 0x00000006ff067819 */ /* 0x000fe2000001167e */
[----:B------:R-:W-:Y:S01]  /*0810*/  IMAD.MOV.U32 R21, RZ, RZ, c[0x0][0x1a4] ;  /* 0x00006900ff157624 */ /* 0x000fe200078e00ff */
[----:B------:R-:W-:Y:S01]  /*0820*/  LOP3.LUT R9, R4, 0x1c, RZ, 0xc0, !PT ;  /* 0x0000001c04097812 */ /* 0x000fe200078ec0ff */
[----:B------:R-:W-:Y:S01]  /*0830*/  IMAD.HI R3, R3, 0x2, RZ ;  /* 0x0000000203037827 */ /* 0x000fe200078e02ff */
[----:B------:R-:W-:Y:S02]  /*0840*/  LEA R10, R2, R7, 0x5 ;  /* 0x00000007020a7211 */ /* 0x000fe400078e28ff */
[----:B------:R-:W-:Y:S01]  /*0850*/  SHF.L.U32 R4, R126, 0x7, RZ ;  /* 0x000000077e047819 */ /* 0x000fe200000006ff */
[----:B------:R-:W-:Y:S01]  /*0860*/  IMAD.HI R8, R8, 0x2, RZ ;  /* 0x0000000208087827 */ /* 0x000fe200078e02ff */
[----:B------:R-:W-:-:S02]  /*0870*/  SGXT.U32 R2, R6, 0x2 ;  /* 0x000000020602781a */ /* 0x000fc40000000000 */
[----:B------:R-:W-:Y:S01]  /*0880*/  LOP3.LUT R125, R7, 0x780, R4, 0xf8, !PT ;  /* 0x00000780077d7812 */ /* 0x000fe200078ef804 */
[----:B------:R-:W-:Y:S01]  /*0890*/  IMAD.IADD R122, R122, 0x1, R9 ;  /* 0x000000017a7a7824 */ /* 0x000fe200078e0209 */
[----:B------:R-:W-:Y:S01]  /*08a0*/  SHF.L.U32 R6, R126, 0x3, RZ ;  /* 0x000000037e067819 */ /* 0x000fe200000006ff */
[----:B------:R-:W-:Y:S01]  /*08b0*/  IMAD R4, R2, c[0x0][0x1a4], RZ ;  /* 0x0000690002047a24 */ /* 0x000fe200078e02ff */
[----:B------:R-:W-:Y:S01]  /*08c0*/  IADD3.X R19, R5, c[0x0][0x16c], R0, P1, P2 ;  /* 0x00005b0005137a10 */ /* 0x000fe20000fe4400 */
[----:B------:R-:W-:Y:S01]  /*08d0*/  IMAD.MOV.U32 R23, RZ, RZ, c[0x0][0x1b8] ;  /* 0x00006e00ff177624 */ /* 0x000fe200078e00ff */
[----:B------:R-:W-:Y:S01]  /*08e0*/  LOP3.LUT R7, R6, 0x30, RZ, 0xc0, !PT ;  /* 0x0000003006077812 */ /* 0x000fe200078ec0ff */
[C---:B------:R-:W-:Y:S01]  /*08f0*/  IMAD R0, R21.reuse, 0x4, R4 ;  /* 0x0000000415007824 */ /* 0x040fe200078e0204 */
[----:B------:R-:W-:Y:S01]  /*0900*/  IADD3.X R17, R8, c[0x0][0x174], R3, P3, P4 ;  /* 0x00005d0008117a10 */ /* 0x000fe20001fe8403 */
[----:B------:R-:W-:Y:S01]  /*0910*/  IMAD.MOV.U32 R131, RZ, RZ, RZ ;  /* 0x000000ffff837224 */ /* 0x000fe200078e00ff */
[----:B------:R-:W-:Y:S01]  /*0920*/  LEA R6, R124, R7, 0x6 ;  /* 0x000000077c067211 */ /* 0x000fe200078e30ff */
[C---:B------:R-:W-:Y:S01]  /*0930*/  IMAD R5, R21.reuse, 0x4, R0 ;  /* 0x0000000415057824 */ /* 0x040fe200078e0200 */
[--C-:B------:R-:W-:Y:S01]  /*0940*/  LOP3.LUT R7, R10, 0x30, R15.reuse, 0x78, !PT ;  /* 0x000000300a077812 */ /* 0x100fe200078e780f */
[----:B------:R-:W-:Y:S01]  /*0950*/  IMAD R10, R2, c[0x0][0x1b8], RZ ;  /* 0x00006e00020a7a24 */ /* 0x000fe200078e02ff */
[----:B------:R-:W-:Y:S01]  /*0960*/  LOP3.LUT R15, R6, 0x10, R15, 0x78, !PT ;  /* 0x00000010060f7812 */ /* 0x000fe200078e780f */
[C---:B------:R-:W-:Y:S01]  /*0970*/  IMAD R6, R21.reuse, 0x4, R5 ;  /* 0x0000000415067824 */ /* 0x040fe200078e0205 */
[----:B------:R-:W-:Y:S01]  /*0980*/  LEA R124, R124, R7, 0x7 ;  /* 0x000000077c7c7211 */ /* 0x000fe200078e38ff */
[----:B------:R-:W-:Y:S01]  /*0990*/  IMAD.MOV.U32 R137, RZ, RZ, -0x800000 ;  /* 0xff800000ff897424 */ /* 0x000fe200078e00ff */
[-C--:B------:R-:W-:Y:S01]  /*09a0*/  LEA R24, P4, R0, R53.reuse, 0x1 ;  /* 0x0000003500187211 */ /* 0x080fe200078808ff */
[----:B------:R-:W-:Y:S01]  /*09b0*/  IMAD.MOV.U32 R115, RZ, RZ, 0x3f800000 ;  /* 0x3f800000ff737424 */ /* 0x000fe200078e00ff */
[----:B------:R-:W-:Y:S01]  /*09c0*/  LEA R7, R21, R6, 0x2 ;  /* 0x0000000615077211 */ /* 0x000fe200078e10ff */
[----:B------:R-:W-:Y:S01]  /*09d0*/  IMAD.MOV.U32 R117, RZ, RZ, 0x3f800000 ;  /* 0x3f800000ff757424 */ /* 0x000fe200078e00ff */
[----:B------:R-:W-:-:S02]  /*09e0*/  LEA R2, P3, R4, R53, 0x1 ;  /* 0x0000003504027211 */ /* 0x000fc400078608ff */
[-C--:B------:R-:W-:Y:S01]  /*09f0*/  LEA.HI.X.SX32 R25, R0, R19.reuse, 0x1, P4 ;  /* 0x0000001300197211 */ /* 0x080fe200020f0eff */
[----:B------:R-:W-:Y:S01]  /*0a00*/  IMAD R8, R21, 0x4, R7 ;  /* 0x0000000415087824 */ /* 0x000fe200078e0207 */
[----:B------:R-:W-:Y:S02]  /*0a10*/  LEA.HI.X.SX32 R3, R4, R19, 0x1, P3 ;  /* 0x0000001304037211 */ /* 0x000fe400018f0eff */
[-C--:B------:R-:W-:Y:S01]  /*0a20*/  LEA R26, P3, R5, R53.reuse, 0x1 ;  /* 0x00000035051a7211 */ /* 0x080fe200078608ff */
[----:B------:R-:W-:Y:S01]  /*0a30*/  IMAD R9, R21, 0x4, R8 ;  /* 0x0000000415097824 */ /* 0x000fe200078e0208 */
[C---:B------:R-:W-:Y:S02]  /*0a40*/  LEA R28, P4, R6.reuse, R53, 0x1 ;  /* 0x00000035061c7211 */ /* 0x040fe400078808ff */
[-C--:B------:R-:W-:Y:S01]  /*0a50*/  LEA.HI.X.SX32 R27, R5, R19.reuse, 0x1, P3 ;  /* 0x00000013051b7211 */ /* 0x080fe200018f0eff */
[----:B------:R-:W-:Y:S01]  /*0a60*/  IMAD R0, R21, 0x4, R9 ;  /* 0x0000000415007824 */ /* 0x000fe200078e0209 */
[----:B------:R-:W-:-:S02]  /*0a70*/  LEA.HI.X.SX32 R29, R6, R19, 0x1, P4 ;  /* 0x00000013061d7211 */ /* 0x000fc400020f0eff */
[----:B------:R-:W-:Y:S01]  /*0a80*/  LEA R30, P3, R7, R53, 0x1 ;  /* 0x00000035071e7211 */ /* 0x000fe200078608ff */
[----:B------:R-:W-:Y:S01]  /*0a90*/  IMAD R4, R21, 0x4, R0 ;  /* 0x0000000415047824 */ /* 0x000fe200078e0200 */
[----:B------:R-:W-:Y:S02]  /*0aa0*/  LEA R11, R23, R10, 0x2 ;  /* 0x0000000a170b7211 */ /* 0x000fe400078e10ff */
[----:B------:R-:W-:Y:S01]  /*0ab0*/  LEA.HI.X.SX32 R31, R7, R19, 0x1, P3 ;  /* 0x00000013071f7211 */ /* 0x000fe200018f0eff */
[----:B------:R-:W-:Y:S01]  /*0ac0*/  IMAD R5, R21, 0x4, R4 ;  /* 0x0000000415057824 */ /* 0x000fe200078e0204 */
[----:B------:R-:W-:Y:S02]  /*0ad0*/  LEA R12, R23, R11, 0x2 ;  /* 0x0000000b170c7211 */ /* 0x000fe400078e10ff */
[----:B------:R-:W-:Y:S01]  /*0ae0*/  LEA R32, P4, R8, R53, 0x1 ;  /* 0x0000003508207211 */ /* 0x000fe200078808ff */
[----:B------:R-:W-:Y:S01]  /*0af0*/  IMAD R6, R21, 0x4, R5 ;  /* 0x0000000415067824 */ /* 0x000fe200078e0205 */
[----:B------:R-:W-:-:S02]  /*0b00*/  LEA R13, R23, R12, 0x2 ;  /* 0x0000000c170d7211 */ /* 0x000fc400078e10ff */
[----:B------:R-:W-:Y:S01]  /*0b10*/  LEA.HI.X.SX32 R33, R8, R19, 0x1, P4 ;  /* 0x0000001308217211 */ /* 0x000fe200020f0eff */
[C---:B------:R-:W-:Y:S01]  /*0b20*/  IMAD R7, R21.reuse, 0x4, R6 ;  /* 0x0000000415077824 */ /* 0x040fe200078e0206 */
[----:B------:R-:W-:Y:S02]  /*0b30*/  LEA R36, P4, R0, R53, 0x1 ;  /* 0x0000003500247211 */ /* 0x000fe400078808ff */
[C---:B------:R-:W-:Y:S02]  /*0b40*/  LOP3.LUT P1, RZ, R126.reuse, 0x7, RZ, 0xc0, !PT ;  /* 0x000000077eff7812 */ /* 0x040fe4000782c0ff */
[----:B------:R-:W-:Y:S02]  /*0b50*/  LEA R8, R21, R7, 0x2 ;  /* 0x0000000715087211 */ /* 0x000fe400078e10ff */
[----:B------:R-:W-:Y:S02]  /*0b60*/  LOP3.LUT P2, RZ, R126, 0x3, RZ, 0xc0, !PT ;  /* 0x000000037eff7812 */ /* 0x000fe4000784c0ff */
[----:B------:R-:W-:-:S02]  /*0b70*/  LOP3.LUT R125, R125, 0x10, R126, 0x78, !PT ;  /* 0x000000107d7d7812 */ /* 0x000fc400078e787e */
[----:B------:R-:W-:Y:S02]  /*0b80*/  LOP3.LUT R126, R126, 0x10, RZ, 0xc0, !PT ;  /* 0x000000107e7e7812 */ /* 0x000fe400078ec0ff */
[----:B------:R-:W-:Y:S02]  /*0b90*/  LEA R14, R23, R13, 0x2 ;  /* 0x0000000d170e7211 */ /* 0x000fe400078e10ff */
[----:B------:R-:W-:Y:S01]  /*0ba0*/  LEA.HI.X.SX32 R37, R0, R19, 0x1, P4 ;  /* 0x0000001300257211 */ /* 0x000fe200020f0eff */
[----:B------:R-:W-:Y:S01]  /*0bb0*/  IMAD R0, R21, 0x4, R8 ;  /* 0x0000000415007824 */ /* 0x000fe200078e0208 */
[-C--:B------:R-:W-:Y:S02]  /*0bc0*/  LEA R34, P3, R9, R53.reuse, 0x1 ;  /* 0x0000003509227211 */ /* 0x080fe400078608ff */
[-C--:B------:R-:W-:Y:S02]  /*0bd0*/  LEA R38, P5, R4, R53.reuse, 0x1 ;  /* 0x0000003504267211 */ /* 0x080fe400078a08ff */
[----:B------:R-:W-:-:S02]  /*0be0*/  LEA R42, P4, R6, R53, 0x1 ;  /* 0x00000035062a7211 */ /* 0x000fc400078808ff */
[----:B------:R-:W-:Y:S02]  /*0bf0*/  LEA R126, R126, R15, 0x5 ;  /* 0x0000000f7e7e7211 */ /* 0x000fe400078e28ff */
[----:B------:R-:W-:Y:S02]  /*0c00*/  LEA R15, R23, R14, 0x2 ;  /* 0x0000000e170f7211 */ /* 0x000fe400078e10ff */
[-C--:B------:R-:W-:Y:S02]  /*0c10*/  LEA.HI.X.SX32 R35, R9, R19.reuse, 0x1, P3 ;  /* 0x0000001309237211 */ /* 0x080fe400018f0eff */
[-C--:B------:R-:W-:Y:S02]  /*0c20*/  LEA.HI.X.SX32 R39, R4, R19.reuse, 0x1, P5 ;  /* 0x0000001304277211 */ /* 0x080fe400028f0eff */
[----:B------:R-:W-:Y:S02]  /*0c30*/  LEA.HI.X.SX32 R43, R6, R19, 0x1, P4 ;  /* 0x00000013062b7211 */ /* 0x000fe400020f0eff */
[----:B------:R-:W-:-:S02]  /*0c40*/  LEA R40, P3, R5, R53, 0x1 ;  /* 0x0000003505287211 */ /* 0x000fc400078608ff */
[-C--:B------:R-:W-:Y:S02]  /*0c50*/  LEA R44, P5, R7, R53.reuse, 0x1 ;  /* 0x00000035072c7211 */ /* 0x080fe400078a08ff */
[----:B------:R-:W-:Y:S02]  /*0c60*/  LEA R4, R21, R0, 0x2 ;  /* 0x0000000015047211 */ /* 0x000fe400078e10ff */
[----:B------:R-:W-:Y:S02]  /*0c70*/  LEA R48, P4, R0, R53, 0x1 ;  /* 0x0000003500307211 */ /* 0x000fe400078808ff */
[----:B------:R-:W-:Y:S02]  /*0c80*/  LEA R16, R23, R15, 0x2 ;  /* 0x0000000f17107211 */ /* 0x000fe400078e10ff */
[-C--:B------:R-:W-:Y:S01]  /*0c90*/  LEA.HI.X.SX32 R41, R5, R19.reuse, 0x1, P3 ;  /* 0x0000001305297211 */ /* 0x080fe200018f0eff */
[----:B------:R-:W-:Y:S01]  /*0ca0*/  IMAD R5, R21, 0x4, R4 ;  /* 0x0000000415057824 */ /* 0x000fe200078e0204 */
[----:B------:R-:W-:-:S02]  /*0cb0*/  LEA.HI.X.SX32 R45, R7, R19, 0x1, P5 ;  /* 0x00000013072d7211 */ /* 0x000fc400028f0eff */
[----:B------:R-:W-:Y:S02]  /*0cc0*/  LEA.HI.X.SX32 R49, R0, R19, 0x1, P4 ;  /* 0x0000001300317211 */ /* 0x000fe400020f0eff */
[C---:B------:R-:W-:Y:S02]  /*0cd0*/  LEA R50, P5, R4.reuse, R53, 0x1 ;  /* 0x0000003504327211 */ /* 0x040fe400078a08ff */
[----:B------:R-:W-:Y:S02]  /*0ce0*/  LEA R0, R23, R16, 0x2 ;  /* 0x0000001017007211 */ /* 0x000fe400078e10ff */
[----:B------:R-:W-:Y:S02]  /*0cf0*/  LEA.HI.X.SX32 R51, R4, R19, 0x1, P5 ;  /* 0x0000001304337211 */ /* 0x000fe400028f0eff */
[-C--:B------:R-:W-:Y:S01]  /*0d00*/  LEA R52, P6, R5, R53.reuse, 0x1 ;  /* 0x0000003505347211 */ /* 0x080fe200078c08ff */
[----:B------:R-:W-:Y:S01]  /*0d10*/  IMAD R4, R23, 0x4, R0 ;  /* 0x0000000417047824 */ /* 0x000fe200078e0200 */
[----:B------:R-:W-:-:S02]  /*0d20*/  LEA R46, P3, R8, R53, 0x1 ;  /* 0x00000035082e7211 */ /* 0x000fc400078608ff */
[----:B------:R-:W-:Y:S02]  /*0d30*/  LEA.HI.X.SX32 R53, R5, R19, 0x1, P6 ;  /* 0x0000001305357211 */ /* 0x000fe400030f0eff */
[----:B------:R-:W-:Y:S02]  /*0d40*/  LEA R5, R23, R4, 0x2 ;  /* 0x0000000417057211 */ /* 0x000fe400078e10ff */
[----:B------:R-:W-:Y:S02]  /*0d50*/  LEA R56, P4, R11, R85, 0x1 ;  /* 0x000000550b387211 */ /* 0x000fe400078808ff */
[----:B------:R-:W-:Y:S01]  /*0d60*/  LEA.HI.X.SX32 R47, R8, R19, 0x1, P3 ;  /* 0x00000013082f7211 */ /* 0x000fe200018f0eff */
[----:B------:R-:W-:Y:S01]  /*0d70*/  IMAD R6, R23, 0x4, R5 ;  /* 0x0000000417067824 */ /* 0x000fe200078e0205 */
[----:B------:R-:W-:Y:S02]  /*0d80*/  LEA.HI.X.SX32 R57, R11, R17, 0x1, P4 ;  /* 0x000000110b397211 */ /* 0x000fe400020f0eff */
[----:B------:R-:W-:-:S02]  /*0d90*/  LEA R54, P3, R10, R85, 0x1 ;  /* 0x000000550a367211 */ /* 0x000fc400078608ff */
[-C--:B------:R-:W-:Y:S02]  /*0da0*/  LEA R58, P5, R12, R85.reuse, 0x1 ;  /* 0x000000550c3a7211 */ /* 0x080fe400078a08ff */
[----:B------:R-:W-:Y:S02]  /*0db0*/  LEA R62, P4, R14, R85, 0x1 ;  /* 0x000000550e3e7211 */ /* 0x000fe400078808ff */
[C---:B------:R-:W-:Y:S02]  /*0dc0*/  LEA R7, R23.reuse, R6, 0x2 ;  /* 0x0000000617077211 */ /* 0x040fe400078e10ff */
[-C--:B------:R-:W-:Y:S02]  /*0dd0*/  LEA.HI.X.SX32 R55, R10, R17.reuse, 0x1, P3 ;  /* 0x000000110a377211 */ /* 0x080fe400018f0eff */
[-C--:B------:R-:W-:Y:S01]  /*0de0*/  LEA.HI.X.SX32 R59, R12, R17.reuse, 0x1, P5 ;  /* 0x000000110c3b7211 */ /* 0x080fe200028f0eff */
[----:B------:R-:W-:Y:S01]  /*0df0*/  IMAD R8, R23, 0x4, R7 ;  /* 0x0000000417087824 */ /* 0x000fe200078e0207 */
[----:B------:R-:W-:Y:S01]  /*0e00*/  LEA.HI.X.SX32 R63, R14, R17, 0x1, P4 ;  /* 0x000000110e3f7211 */ /* 0x000fe200020f0eff */
[----:B------:R-:W-:Y:S01]  /*0e10*/  CS2R R10, SRZ ;  /* 0x00000000000a7805 */ /* 0x000fe2000001ff00 */
[----:B------:R-:W-:-:S02]  /*0e20*/  LEA R60, P3, R13, R85, 0x1 ;  /* 0x000000550d3c7211 */ /* 0x000fc400078608ff */
[-C--:B------:R-:W-:Y:S02]  /*0e30*/  LEA R64, P5, R15, R85.reuse, 0x1 ;  /* 0x000000550f407211 */ /* 0x080fe400078a08ff */
[C---:B------:R-:W-:Y:S02]  /*0e40*/  LEA R68, P4, R0.reuse, R85, 0x1 ;  /* 0x0000005500447211 */ /* 0x040fe400078808ff */
[-C--:B------:R-:W-:Y:S02]  /*0e50*/  LEA.HI.X.SX32 R61, R13, R17.reuse, 0x1, P3 ;  /* 0x000000110d3d7211 */ /* 0x080fe400018f0eff */
[-C--:B------:R-:W-:Y:S02]  /*0e60*/  LEA.HI.X.SX32 R65, R15, R17.reuse, 0x1, P5 ;  /* 0x000000110f417211 */ /* 0x080fe400028f0eff */
[----:B------:R-:W-:Y:S02]  /*0e70*/  LEA.HI.X.SX32 R69, R0, R17, 0x1, P4 ;  /* 0x0000001100457211 */ /* 0x000fe400020f0eff */
[----:B------:R-:W-:-:S02]  /*0e80*/  LEA R66, P3, R16, R85, 0x1 ;  /* 0x0000005510427211 */ /* 0x000fc400078608ff */
[----:B------:R-:W-:Y:S02]  /*0e90*/  LEA R70, P5, R4, R85, 0x1 ;  /* 0x0000005504467211 */ /* 0x000fe400078a08ff */
[C---:B------:R-:W-:Y:S02]  /*0ea0*/  LEA R0, R23.reuse, R8, 0x2 ;  /* 0x0000000817007211 */ /* 0x040fe400078e10ff */
[-C--:B------:R-:W-:Y:S02]  /*0eb0*/  LEA.HI.X.SX32 R67, R16, R17.reuse, 0x1, P3 ;  /* 0x0000001110437211 */ /* 0x080fe400018f0eff */
[----:B------:R-:W-:Y:S01]  /*0ec0*/  LEA.HI.X.SX32 R71, R4, R17, 0x1, P5 ;  /* 0x0000001104477211 */ /* 0x000fe200028f0eff */
[----:B------:R-:W-:Y:S01]  /*0ed0*/  IMAD R4, R23, 0x4, R0 ;  /* 0x0000000417047824 */ /* 0x000fe200078e0200 */
[-C--:B------:R-:W-:Y:S02]  /*0ee0*/  LEA R72, P3, R5, R85.reuse, 0x1 ;  /* 0x0000005505487211 */ /* 0x080fe400078608ff */
[----:B------:R-:W-:-:S02]  /*0ef0*/  LEA R74, P4, R6, R85, 0x1 ;  /* 0x00000055064a7211 */ /* 0x000fc400078808ff */
[----:B------:R-:W-:Y:S02]  /*0f00*/  LEA R76, P5, R7, R85, 0x1 ;  /* 0x00000055074c7211 */ /* 0x000fe400078a08ff */
[-C--:B------:R-:W-:Y:S02]  /*0f10*/  LEA.HI.X.SX32 R73, R5, R17.reuse, 0x1, P3 ;  /* 0x0000001105497211 */ /* 0x080fe400018f0eff */
[----:B------:R-:W-:Y:S02]  /*0f20*/  LEA R5, R23, R4, 0x2 ;  /* 0x0000000417057211 */ /* 0x000fe400078e10ff */
[-C--:B------:R-:W-:Y:S02]  /*0f30*/  LEA.HI.X.SX32 R75, R6, R17.reuse, 0x1, P4 ;  /* 0x00000011064b7211 */ /* 0x080fe400020f0eff */
[----:B------:R-:W-:Y:S02]  /*0f40*/  LEA.HI.X.SX32 R77, R7, R17, 0x1, P5 ;  /* 0x00000011074d7211 */ /* 0x000fe400028f0eff */
[-C--:B------:R-:W-:Y:S01]  /*0f50*/  LEA R78, P3, R8, R85.reuse, 0x1 ;  /* 0x00000055084e7211 */ /* 0x080fe200078608ff */
[----:B------:R-:W-:Y:S01]  /*0f60*/  CS2R R6, SRZ ;  /* 0x0000000000067805 */ /* 0x000fe2000001ff00 */
[----:B------:R-:W-:-:S02]  /*0f70*/  LEA R80, P4, R0, R85, 0x1 ;  /* 0x0000005500507211 */ /* 0x000fc400078808ff */
[-C--:B------:R-:W-:Y:S02]  /*0f80*/  LEA R82, P5, R4, R85.reuse, 0x1 ;  /* 0x0000005504527211 */ /* 0x080fe400078a08ff */
[C---:B------:R-:W-:Y:S02]  /*0f90*/  LEA R84, P6, R5.reuse, R85, 0x1 ;  /* 0x0000005505547211 */ /* 0x040fe400078c08ff */
[-C--:B------:R-:W-:Y:S02]  /*0fa0*/  LEA.HI.X.SX32 R79, R8, R17.reuse, 0x1, P3 ;  /* 0x00000011084f7211 */ /* 0x080fe400018f0eff */
[-C--:B------:R-:W-:Y:S01]  /*0fb0*/  LEA.HI.X.SX32 R81, R0, R17.reuse, 0x1, P4 ;  /* 0x0000001100517211 */ /* 0x080fe200020f0eff */
[----:B------:R-:W-:Y:S01]  /*0fc0*/  IMAD.MOV.U32 R0, RZ, RZ, 0x3f800000 ;  /* 0x3f800000ff007424 */ /* 0x000fe200078e00ff */
[-C--:B------:R-:W-:Y:S01]  /*0fd0*/  LEA.HI.X.SX32 R83, R4, R17.reuse, 0x1, P5 ;  /* 0x0000001104537211 */ /* 0x080fe200028f0eff */
[----:B------:R-:W-:Y:S01]  /*0fe0*/  CS2R R8, SRZ ;  /* 0x0000000000087805 */ /* 0x000fe2000001ff00 */
[----:B------:R-:W-:-:S02]  /*0ff0*/  LEA.HI.X.SX32 R85, R5, R17, 0x1, P6 ;  /* 0x0000001105557211 */ /* 0x000fc400030f0eff */
[----:B------:R-:W-:Y:S01]  /*1000*/  LOP3.LUT R127, R110, 0x40, RZ, 0x3c, !PT ;  /* 0x000000406e7f7812 */ /* 0x000fe200078e3cff */
[----:B------:R-:W-:Y:S01]  /*1010*/  CS2R R4, SRZ ;  /* 0x0000000000047805 */ /* 0x000fe2000001ff00 */
[----:B------:R-:W-:Y:S02]  /*1020*/  MOV R138, 0xff800000 ;  /* 0xff800000008a7802 */ /* 0x000fe40000000f00 */
[----:B------:R-:W-:Y:S02]  /*1030*/  MOV R139, 0xff800000 ;  /* 0xff800000008b7802 */ /* 0x000fe40000000f00 */
[----:B------:R-:W-:Y:S02]  /*1040*/  MOV R136, 0xff800000 ;  /* 0xff80000000887802 */ /* 0x000fe40000000f00 */
[----:B------:R-:W-:Y:S02]  /*1050*/  MOV R116, 0x3f800000 ;  /* 0x3f80000000747802 */ /* 0x000fe40000000f00 */
[----:B------:R-:W-:-:S02]  /*1060*/  LOP3.LUT R130, R125, 0x20, RZ, 0x3c, !PT ;  /* 0x000000207d827812 */ /* 0x000fc400078e3cff */
[C---:B------:R-:W-:Y:S02]  /*1070*/  LOP3.LUT R132, R125.reuse, 0x40, RZ, 0x3c, !PT ;  /* 0x000000407d847812 */ /* 0x040fe400078e3cff */
[----:B------:R-:W-:Y:S02]  /*1080*/  LOP3.LUT R133, R125, 0x60, RZ, 0x3c, !PT ;  /* 0x000000607d857812 */ /* 0x000fe400078e3cff */
[----:B------:R-:W-:Y:S02]  /*1090*/  LOP3.LUT R134, R126, 0x20, RZ, 0x3c, !PT ;  /* 0x000000207e867812 */ /* 0x000fe400078e3cff */
[----:B------:R-:W-:Y:S02]  /*10a0*/  LOP3.LUT R135, R124, 0x40, RZ, 0x3c, !PT ;  /* 0x000000407c877812 */ /* 0x000fe400078e3cff */
.L_x_1:
[----:B------:R-:W-:-:S04]  /*10b0*/  IMAD.WIDE R12, R129, 0x2, R2 ;  /* 0x00000002810c7825 */ /* 0x000fc800078e0202 */
[C---:B------:R-:W-:Y:S01]  /*10c0*/  IMAD.WIDE R14, R129.reuse, 0x2, R24 ;  /* 0x00000002810e7825 */ /* 0x040fe200078e0218 */
[----:B------:R0:W2:Y:S03]  /*10d0*/  LDG.E.U16 R97, [R12.64] ;  /* 0x000000040c617981 */ /* 0x0000a6000c1e1500 */
[C---:B------:R-:W-:Y:S01]  /*10e0*/  IMAD.WIDE R16, R129.reuse, 0x2, R26 ;  /* 0x0000000281107825 */ /* 0x040fe200078e021a */
[----:B------:R1:W3:Y:S03]  /*10f0*/  LDG.E.U16 R96, [R14.64] ;  /* 0x000000040e607981 */ /* 0x0002e6000c1e1500 */
[C---:B------:R-:W-:Y:S01]  /*1100*/  IMAD.WIDE R18, R129.reuse, 0x2, R28 ;  /* 0x0000000281127825 */ /* 0x040fe200078e021c */
[----:B------:R4:W5:Y:S03]  /*1110*/  LDG.E.U16 R99, [R16.64] ;  /* 0x0000000410637981 */ /* 0x000966000c1e1500 */
[C---:B------:R-:W-:Y:S01]  /*1120*/  IMAD.WIDE R20, R129.reuse, 0x2, R30 ;  /* 0x0000000281147825 */ /* 0x040fe200078e021e */
[----:B------:R1:W3:Y:S03]  /*1130*/  LDG.E.U16 R98, [R18.64] ;  /* 0x0000000412627981 */ /* 0x0002e6000c1e1500 */
[C---:B------:R-:W-:Y:S01]  /*1140*/  IMAD.WIDE R22, R129.reuse, 0x2, R32 ;  /* 0x0000000281167825 */ /* 0x040fe200078e0220 */
[----:B------:R1:W3:Y:S03]  /*1150*/  LDG.E.U16 R101, [R20.64] ;  /* 0x0000000414657981 */ /* 0x0002e6000c1e1500 */
[C---:B0-----:R-:W-:Y:S01]  /*1160*/  IMAD.WIDE R12, R129.reuse, 0x2, R34 ;  /* 0x00000002810c7825 */ /* 0x041fe200078e0222 */
[----:B------:R0:W3:Y:S03]  /*1170*/  LDG.E.U16 R140, [R22.64] ;  /* 0x00000004168c7981 */ /* 0x0000e6000c1e1500 */
[----:B------:R-:W-:-:S02]  /*1180*/  IMAD.WIDE R88, R129, 0x2, R38 ;  /* 0x0000000281587825 */ /* 0x000fc400078e0226 */
[----:B------:R0:W3:Y:S02]  /*1190*/  LDG.E.U16 R13, [R12.64] ;  /* 0x000000040c0d7981 */ /* 0x0000e4000c1e1500 */
[C---:B------:R-:W-:Y:S02]  /*11a0*/  IMAD.WIDE R90, R129.reuse, 0x2, R42 ;  /* 0x00000002815a7825 */ /* 0x040fe400078e022a */
[----:B------:R-:W3:Y:S02]  /*11b0*/  LDG.E.U16 R89, [R88.64] ;  /* 0x0000000458597981 */ /* 0x000ee4000c1e1500 */
[C---:B------:R-:W-:Y:S02]  /*11c0*/  IMAD.WIDE R92, R129.reuse, 0x2, R46 ;  /* 0x00000002815c7825 */ /* 0x040fe400078e022e */
[----:B------:R-:W3:Y:S02]  /*11d0*/  LDG.E.U16 R91, [R90.64] ;  /* 0x000000045a5b7981 */ /* 0x000ee4000c1e1500 */
[----:B------:R-:W-:-:S02]  /*11e0*/  IMAD.WIDE R94, R129, 0x2, R50 ;  /* 0x00000002815e7825 */ /* 0x000fc400078e0232 */
[----:B------:R-:W3:Y:S02]  /*11f0*/  LDG.E.U16 R93, [R92.64] ;  /* 0x000000045c5d7981 */ /* 0x000ee4000c1e1500 */
[C---:B-1----:R-:W-:Y:S02]  /*1200*/  IMAD.WIDE R14, R129.reuse, 0x2, R36 ;  /* 0x00000002810e7825 */ /* 0x042fe400078e0224 */
[----:B------:R-:W3:Y:S02]  /*1210*/  LDG.E.U16 R95, [R94.64] ;  /* 0x000000045e5f7981 */ /* 0x000ee4000c1e1500 */
[C---:B----4-:R-:W-:Y:S02]  /*1220*/  IMAD.WIDE R16, R129.reuse, 0x2, R40 ;  /* 0x0000000281107825 */ /* 0x050fe400078e0228 */
[----:B------:R-:W4:Y:S02]  /*1230*/  LDG.E.U16 R14, [R14.64] ;  /* 0x000000040e0e7981 */ /* 0x000f24000c1e1500 */
[----:B------:R-:W-:-:S02]  /*1240*/  IMAD.WIDE R18, R129, 0x2, R44 ;  /* 0x0000000281127825 */ /* 0x000fc400078e022c */
[----:B------:R-:W4:Y:S02]  /*1250*/  LDG.E.U16 R16, [R16.64] ;  /* 0x0000000410107981 */ /* 0x000f24000c1e1500 */
[C---:B------:R-:W-:Y:S02]  /*1260*/  IMAD.WIDE R20, R129.reuse, 0x2, R48 ;  /* 0x0000000281147825 */ /* 0x040fe400078e0230 */
[----:B------:R-:W4:Y:S02]  /*1270*/  LDG.E.U16 R18, [R18.64] ;  /* 0x0000000412127981 */ /* 0x000f24000c1e1500 */
[----:B0-----:R-:W-:Y:S02]  /*1280*/  IMAD.WIDE R22, R129, 0x2, R52 ;  /* 0x0000000281167825 */ /* 0x001fe400078e0234 */
[----:B------:R-:W4:Y:S04]  /*1290*/  LDG.E.U16 R12, [R20.64] ;  /* 0x00000004140c7981 */ /* 0x000f28000c1e1500 */
[----:B------:R-:W4:Y:S04]  /*12a0*/  LDG.E.U16 R142, [R22.64] ;  /* 0x00000004168e7981 */ /* 0x000f28000c1e1500 */
[----:B------:R-:W-:Y:S06]  /*12b0*/  BAR.SYNC.DEFER_BLOCKING 0x0 ;  /* 0x0000000000007b1d */ /* 0x000fec0000010000 */
[----:B--2---:R-:W-:Y:S04]  /*12c0*/  STS.U16 [R110], R97 ;  /* 0x000000616e007388 */ /* 0x004fe80000000400 */
[----:B-----5:R-:W-:Y:S04]  /*12d0*/  STS.U16 [R110+0x400], R99 ;  /* 0x000400636e007388 */ /* 0x020fe80000000400 */
[----:B---3--:R-:W-:Y:S04]  /*12e0*/  STS.U16 [R110+0x800], R101 ;  /* 0x000800656e007388 */ /* 0x008fe80000000400 */
[----:B------:R-:W-:Y:S04]  /*12f0*/  STS.U16 [R110+0xc00], R13 ;  /* 0x000c000d6e007388 */ /* 0x000fe80000000400 */
[----:B------:R-:W-:Y:S04]  /*1300*/  STS.U16 [R110+0x1000], R89 ;  /* 0x001000596e007388 */ /* 0x000fe80000000400 */
[----:B------:R-:W-:Y:S04]  /*1310*/  STS.U16 [R110+0x1400], R91 ;  /* 0x0014005b6e007388 */ /* 0x000fe80000000400 */
[----:B------:R-:W-:Y:S04]  /*1320*/  STS.U16 [R110+0x1800], R93 ;  /* 0x0018005d6e007388 */ /* 0x000fe80000000400 */
[----:B------:R-:W-:Y:S04]  /*1330*/  STS.U16 [R110+0x1c00], R95 ;  /* 0x001c005f6e007388 */ /* 0x000fe80000000400 */
[----:B------:R-:W-:Y:S04]  /*1340*/  STS.U16 [R127+0x200], R96 ;  /* 0x000200607f007388 */ /* 0x000fe80000000400 */
[----:B------:R-:W-:Y:S04]  /*1350*/  STS.U16 [R127+0x600], R98 ;  /* 0x000600627f007388 */ /* 0x000fe80000000400 */
[----:B------:R-:W-:Y:S04]  /*1360*/  STS.U16 [R127+0xa00], R140 ;  /* 0x000a008c7f007388 */ /* 0x000fe80000000400 */
[----:B----4-:R-:W-:Y:S04]  /*1370*/  STS.U16 [R127+0xe00], R14 ;  /* 0x000e000e7f007388 */ /* 0x010fe80000000400 */
[----:B------:R-:W-:Y:S04]  /*1380*/  STS.U16 [R127+0x1200], R16 ;  /* 0x001200107f007388 */ /* 0x000fe80000000400 */
[----:B------:R-:W-:Y:S04]  /*1390*/  STS.U16 [R127+0x1600], R18 ;  /* 0x001600127f007388 */ /* 0x000fe80000000400 */
[----:B------:R-:W-:Y:S04]  /*13a0*/  STS.U16 [R127+0x1a00], R12 ;  /* 0x001a000c7f007388 */ /* 0x000fe80000000400 */
[----:B------:R-:W-:Y:S04]  /*13b0*/  STS.U16 [R127+0x1e00], R142 ;  /* 0x001e008e7f007388 */ /* 0x000fe80000000400 */
[----:B------:R-:W-:Y:S06]  /*13c0*/  BAR.SYNC.DEFER_BLOCKING 0x0 ;  /* 0x0000000000007b1d */ /* 0x000fec0000010000 */
[----:B------:R-:W-:Y:S04]  /*13d0*/  LDSM.16.MT88.4 R100, [R126+0x2000] ;  /* 0x002000007e64783b */ /* 0x000fe80000004200 */
[----:B------:R-:W0:Y:S04]  /*13e0*/  LDSM.16.M88.4 R88, [R124] ;  /* 0x000000007c58783b */ /* 0x000e280000000200 */
[----:B------:R-:W1:Y:S04]  /*13f0*/  LDSM.16.MT88.4 R104, [R134+0x2000] ;  /* 0x002000008668783b */ /* 0x000e680000004200 */
[----:B------:R-:W2:Y:S04]  /*1400*/  LDSM.16.MT88.4 R96, [R126+0x2400] ;  /* 0x002400007e60783b */ /* 0x000ea80000004200 */
[----:B------:R-:W3:Y:S04]  /*1410*/  LDSM.16.MT88.4 R92, [R134+0x2400] ;  /* 0x00240000865c783b */ /* 0x000ee80000004200 */
[----:B------:R-:W-:Y:S04]  /*1420*/  LDSM.16.MT88.4 R20, [R126+0x2800] ;  /* 0x002800007e14783b */ /* 0x000fe80000004200 */
[----:B------:R-:W4:Y:S04]  /*1430*/  LDSM.16.M88.4 R12, [R135] ;  /* 0x00000000870c783b */ /* 0x000f280000000200 */
[----:B------:R-:W5:Y:S01]  /*1440*/  LDSM.16.MT88.4 R16, [R134+0x2800] ;  /* 0x002800008610783b */ /* 0x000f620000004200 */
[-C--:B0-----:R-:W-:Y:S08]  /*1450*/  HMMA.16816.F32 R100, R100, R88.reuse, RZ ;  /* 0x000000586464723c */ /* 0x081ff000000018ff */
[----:B-1----:R-:W-:Y:S11]  /*1460*/  HMMA.16816.F32 R104, R104, R88, RZ ;  /* 0x000000586868723c */ /* 0x002ff600000018ff */
[----:B------:R-:W-:Y:S05]  /*1470*/  @!UPT UIADD3 URZ, URZ, URZ, URZ ;  /* 0x0000003f3f3ff290 */ /* 0x000fea000fffe03f */
[-C--:B--2---:R-:W-:Y:S08]  /*1480*/  HMMA.16816.F32 R96, R96, R90.reuse, R100 ;  /* 0x0000005a6060723c */ /* 0x084ff00000001864 */
[----:B---3--:R-:W-:Y:S01]  /*1490*/  HMMA.16816.F32 R104, R92, R90, R104 ;  /* 0x0000005a5c68723c */ /* 0x008fe20000001868 */
[----:B------:R-:W0:Y:S04]  /*14a0*/  LDSM.16.MT88.4 R92, [R126+0x2c00] ;  /* 0x002c00007e5c783b */ /* 0x000e280000004200 */
[----:B------:R-:W1:Y:S11]  /*14b0*/  LDSM.16.MT88.4 R88, [R134+0x2c00] ;  /* 0x002c00008658783b */ /* 0x000e760000004200 */
[-C--:B----4-:R-:W-:Y:S08]  /*14c0*/  HMMA.16816.F32 R20, R20, R12.reuse, R96 ;  /* 0x0000000c1414723c */ /* 0x090ff00000001860 */
[----:B-----5:R-:W-:Y:S01]  /*14d0*/  HMMA.16816.F32 R16, R16, R12, R104 ;  /* 0x0000000c1010723c */ /* 0x020fe20000001868 */
[----:B------:R-:W-:Y:S11]  /*14e0*/  BAR.SYNC.DEFER_BLOCKING 0x0 ;  /* 0x0000000000007b1d */ /* 0x000ff60000010000 */
[----:B------:R-:W-:Y:S04]  /*14f0*/  @!UPT UIADD3 URZ, URZ, URZ, URZ ;  /* 0x0000003f3f3ff290 */ /* 0x000fe8000fffe03f */
[-C--:B0-----:R-:W-:Y:S08]  /*1500*/  HMMA.16816.F32 R20, R92, R14.reuse, R20 ;  /* 0x0000000e5c14723c */ /* 0x081ff00000001814 */
[----:B-1----:R-:W-:Y:S11]  /*1510*/  HMMA.16816.F32 R16, R88, R14, R16 ;  /* 0x0000000e5810723c */ /* 0x002ff60000001810 */
[----:B------:R-:W-:Y:S05]  /*1520*/  @!UPT UIADD3 URZ, URZ, URZ, URZ ;  /* 0x0000003f3f3ff290 */ /* 0x000fea000fffe03f */
[----:B------:R-:W-:Y:S02]  /*1530*/  FMUL R12, R20, c[0x0][0x188] ;  /* 0x00006200140c7a20 */ /* 0x000fe40000400000 */
[----:B------:R-:W-:Y:S02]  /*1540*/  FMUL R13, R21, c[0x0][0x188] ;  /* 0x00006200150d7a20 */ /* 0x000fe40000400000 */
[----:B------:R-:W-:Y:S02]  /*1550*/  FMUL R14, R22, c[0x0][0x188] ;  /* 0x00006200160e7a20 */ /* 0x000fe40000400000 */
[----:B------:R-:W-:Y:S02]  /*1560*/  FMUL R15, R23, c[0x0][0x188] ;  /* 0x00006200170f7a20 */ /* 0x000fe40000400000 */
[----:B------:R-:W-:Y:S02]  /*1570*/  FMUL R88, R16, c[0x0][0x188] ;  /* 0x0000620010587a20 */ /* 0x000fe40000400000 */
[----:B------:R-:W-:-:S02]  /*1580*/  FMUL R89, R17, c[0x0][0x188] ;  /* 0x0000620011597a20 */ /* 0x000fc40000400000 */
[----:B------:R-:W-:Y:S02]  /*1590*/  FMUL R90, R18, c[0x0][0x188] ;  /* 0x00006200125a7a20 */ /* 0x000fe40000400000 */
[----:B------:R-:W-:Y:S01]  /*15a0*/  FMUL R91, R19, c[0x0][0x188] ;  /* 0x00006200135b7a20 */ /* 0x000fe20000400000 */
[----:B------:R-:W-:Y:S02]  /*15b0*/  FMNMX R12, R12, R13, !PT ;  /* 0x0000000d0c0c7209 */ /* 0x000fe40007800000 */
[----:B------:R-:W-:Y:S02]  /*15c0*/  FMNMX R14, R14, R15, !PT ;  /* 0x0000000f0e0e7209 */ /* 0x000fe40007800000 */
[----:B------:R-:W-:Y:S02]  /*15d0*/  FMNMX R88, R88, R89, !PT ;  /* 0x0000005958587209 */ /* 0x000fe40007800000 */
[----:B------:R-:W-:Y:S01]  /*15e0*/  FMNMX R90, R90, R91, !PT ;  /* 0x0000005b5a5a7209 */ /* 0x000fe20007800000 */
[----:B------:R-:W0:Y:S04]  /*15f0*/  SHFL.BFLY PT, R13, R12, 0x2, 0x1f ;  /* 0x0c401f000c0d7f89 */ /* 0x000e2800000e0000 */
[----:B------:R-:W1:Y:S04]  /*1600*/  SHFL.BFLY PT, R15, R14, 0x2, 0x1f ;  /* 0x0c401f000e0f7f89 */ /* 0x000e6800000e0000 */
[----:B------:R-:W2:Y:S04]  /*1610*/  SHFL.BFLY PT, R91, R88, 0x2, 0x1f ;  /* 0x0c401f00585b7f89 */ /* 0x000ea800000e0000 */
[----:B------:R-:W3:Y:S01]  /*1620*/  SHFL.BFLY PT, R95, R90, 0x2, 0x1f ;  /* 0x0c401f005a5f7f89 */ /* 0x000ee200000e0000 */
[----:B0-----:R-:W-:-:S02]  /*1630*/  FMNMX R13, R12, R13, !PT ;  /* 0x0000000d0c0d7209 */ /* 0x001fc40007800000 */
[----:B-1----:R-:W-:Y:S02]  /*1640*/  FMNMX R89, R14, R15, !PT ;  /* 0x0000000f0e597209 */ /* 0x002fe40007800000 */
[----:B--2---:R-:W-:Y:S02]  /*1650*/  FMNMX R93, R88, R91, !PT ;  /* 0x0000005b585d7209 */ /* 0x004fe40007800000 */
[----:B---3--:R-:W-:Y:S01]  /*1660*/  FMNMX R97, R90, R95, !PT ;  /* 0x0000005f5a617209 */ /* 0x008fe20007800000 */
        /* <DEDUP_REMOVED lines=8> */
[----:B------:R-:W-:Y:S04]  /*16f0*/  @!P2 STS [R122], R15 ;  /* 0x0000000f7a00a388 */ /* 0x000fe80000000800 */
[----:B------:R-:W-:Y:S04]  /*1700*/  @!P2 STS [R122+0x100], R91 ;  /* 0x0001005b7a00a388 */ /* 0x000fe80000000800 */
[----:B------:R-:W-:Y:S04]  /*1710*/  @!P2 STS [R122+0x200], R95 ;  /* 0x0002005f7a00a388 */ /* 0x000fe80000000800 */
[----:B------:R-:W-:Y:S04]  /*1720*/  @!P2 STS [R122+0x300], R99 ;  /* 0x000300637a00a388 */ /* 0x000fe80000000800 */
[----:B------:R-:W-:Y:S06]  /*1730*/  BAR.SYNC.DEFER_BLOCKING 0x0 ;  /* 0x0000000000007b1d */ /* 0x000fec0000010000 */
[----:B------:R-:W0:Y:S04]  /*1740*/  LDS R12, [R119.X4] ;  /* 0x00000000770c7984 */ /* 0x000e280000004800 */
[----:B0-----:R-:W0:Y:S02]  /*1750*/  SHFL.BFLY PT, R13, R12, 0x4, 0x1f ;  /* 0x0c801f000c0d7f89 */ /* 0x001e2400000e0000 */
[----:B0-----:R-:W-:-:S05]  /*1760*/  FMNMX R13, R12, R13, !PT ;  /* 0x0000000d0c0d7209 */ /* 0x001fca0007800000 */
[----:B------:R-:W0:Y:S02]  /*1770*/  SHFL.BFLY PT, R14, R13, 0x2, 0x1f ;  /* 0x0c401f000d0e7f89 */ /* 0x000e2400000e0000 */
[----:B0-----:R-:W-:-:S05]  /*1780*/  FMNMX R14, R13, R14, !PT ;  /* 0x0000000e0d0e7209 */ /* 0x001fca0007800000 */
[----:B------:R-:W0:Y:S02]  /*1790*/  SHFL.BFLY PT, R89, R14, 0x1, 0x1f ;  /* 0x0c201f000e597f89 */ /* 0x000e2400000e0000 */
[----:B0-----:R-:W-:-:S05]  /*17a0*/  FMNMX R88, R14, R89, !PT ;  /* 0x000000590e587209 */ /* 0x001fca0007800000 */
[----:B------:R-:W-:Y:S04]  /*17b0*/  @!P1 STS [R119.X4], R88 ;  /* 0x0000005877009388 */ /* 0x000fe80000004800 */
[----:B------:R-:W-:Y:S06]  /*17c0*/  BAR.SYNC.DEFER_BLOCKING 0x0 ;  /* 0x0000000000007b1d */ /* 0x000fec0000010000 */
[----:B------:R-:W0:Y:S04]  /*17d0*/  LDS R101, [R111.X8] ;  /* 0x000000006f657984 */ /* 0x000e280000008800 */
[----:B------:R-:W1:Y:S04]  /*17e0*/  LDS R100, [R111.X8+0x100] ;  /* 0x000100006f647984 */ /* 0x000e680000008800 */
[----:B------:R-:W2:Y:S04]  /*17f0*/  LDS R102, [R111.X8+0x200] ;  /* 0x000200006f667984 */ /* 0x000ea80000008800 */
[----:B------:R-:W3:Y:S01]  /*1800*/  LDS R103, [R111.X8+0x300] ;  /* 0x000300006f677984 */ /* 0x000ee20000008800 */
[----:B0-----:R-:W-:-:S02]  /*1810*/  FMNMX R101, R101, R138, !PT ;  /* 0x0000008a65657209 */ /* 0x001fc40007800000 */
[----:B-1----:R-:W-:Y:S02]  /*1820*/  FMNMX R100, R100, R139, !PT ;  /* 0x0000008b64647209 */ /* 0x002fe40007800000 */
[----:B--2---:R-:W-:Y:S02]  /*1830*/  FMNMX R102, R102, R137, !PT ;  /* 0x0000008966667209 */ /* 0x004fe40007800000 */
[----:B---3--:R-:W-:Y:S01]  /*1840*/  FMNMX R103, R103, R136, !PT ;  /* 0x0000008867677209 */ /* 0x008fe20007800000 */
[--C-:B------:R-:W-:Y:S02]  /*1850*/  FFMA R20, R20, c[0x0][0x188], -R101.reuse ;  /* 0x0000620014147a23 */ /* 0x100fe40000000865 */
[----:B------:R-:W-:Y:S02]  /*1860*/  FFMA R21, R21, c[0x0][0x188], -R101 ;  /* 0x0000620015157a23 */ /* 0x000fe40000000865 */
[--C-:B------:R-:W-:Y:S02]  /*1870*/  FFMA R22, R22, c[0x0][0x188], -R100.reuse ;  /* 0x0000620016167a23 */ /* 0x100fe40000000864 */
[----:B------:R-:W-:-:S02]  /*1880*/  FFMA R23, R23, c[0x0][0x188], -R100 ;  /* 0x0000620017177a23 */ /* 0x000fc40000000864 */
[--C-:B------:R-:W-:Y:S02]  /*1890*/  FFMA R16, R16, c[0x0][0x188], -R102.reuse ;  /* 0x0000620010107a23 */ /* 0x100fe40000000866 */
[----:B------:R-:W-:Y:S02]  /*18a0*/  FFMA R17, R17, c[0x0][0x188], -R102 ;  /* 0x0000620011117a23 */ /* 0x000fe40000000866 */
[--C-:B------:R-:W-:Y:S02]  /*18b0*/  FFMA R18, R18, c[0x0][0x188], -R103.reuse ;  /* 0x0000620012127a23 */ /* 0x100fe40000000867 */
[----:B------:R-:W-:Y:S02]  /*18c0*/  FFMA R19, R19, c[0x0][0x188], -R103 ;  /* 0x0000620013137a23 */ /* 0x000fe40000000867 */
[----:B------:R-:W-:Y:S02]  /*18d0*/  FMUL R20, R20, 1.4426950216293334961 ;  /* 0x3fb8aa3b14147820 */ /* 0x000fe40000400000 */
[----:B------:R-:W-:-:S02]  /*18e0*/  FMUL R21, R21, 1.4426950216293334961 ;  /* 0x3fb8aa3b15157820 */ /* 0x000fc40000400000 */
[----:B------:R-:W-:Y:S02]  /*18f0*/  FMUL R22, R22, 1.4426950216293334961 ;  /* 0x3fb8aa3b16167820 */ /* 0x000fe40000400000 */
[----:B------:R-:W-:Y:S02]  /*1900*/  FMUL R23, R23, 1.4426950216293334961 ;  /* 0x3fb8aa3b17177820 */ /* 0x000fe40000400000 */
[----:B------:R-:W-:Y:S02]  /*1910*/  FMUL R16, R16, 1.4426950216293334961 ;  /* 0x3fb8aa3b10107820 */ /* 0x000fe40000400000 */
[----:B------:R-:W-:Y:S02]  /*1920*/  FMUL R17, R17, 1.4426950216293334961 ;  /* 0x3fb8aa3b11117820 */ /* 0x000fe40000400000 */
[----:B------:R-:W-:Y:S02]  /*1930*/  FMUL R18, R18, 1.4426950216293334961 ;  /* 0x3fb8aa3b12127820 */ /* 0x000fe40000400000 */
[----:B------:R-:W-:Y:S01]  /*1940*/  FMUL R19, R19, 1.4426950216293334961 ;  /* 0x3fb8aa3b13137820 */ /* 0x000fe20000400000 */
[----:B------:R-:W-:Y:S08]  /*1950*/  MUFU.EX2 R143, R20 ;  /* 0x00000014008f7308 */ /* 0x000ff00000000800 */
[----:B------:R-:W0:Y:S08]  /*1960*/  MUFU.EX2 R104, R21 ;  /* 0x0000001500687308 */ /* 0x000e300000000800 */
[----:B------:R-:W-:Y:S08]  /*1970*/  MUFU.EX2 R145, R22 ;  /* 0x0000001600917308 */ /* 0x000ff00000000800 */
[----:B------:R-:W1:Y:S08]  /*1980*/  MUFU.EX2 R106, R23 ;  /* 0x00000017006a7308 */ /* 0x000e700000000800 */
[----:B------:R-:W-:Y:S08]  /*1990*/  MUFU.EX2 R147, R16 ;  /* 0x0000001000937308 */ /* 0x000ff00000000800 */
[----:B------:R-:W2:Y:S08]  /*19a0*/  MUFU.EX2 R142, R17 ;  /* 0x00000011008e7308 */ /* 0x000eb00000000800 */
[----:B------:R-:W-:Y:S08]  /*19b0*/  MUFU.EX2 R149, R18 ;  /* 0x0000001200957308 */ /* 0x000ff00000000800 */
[----:B------:R-:W3:Y:S01]  /*19c0*/  MUFU.EX2 R144, R19 ;  /* 0x0000001300907308 */ /* 0x000ee20000000800 */
[----:B0-----:R-:W-:-:S02]  /*19d0*/  FADD R12, R143, R104 ;  /* 0x000000688f0c7221 */ /* 0x001fc40000000000 */
[----:B-1----:R-:W-:Y:S02]  /*19e0*/  FADD R13, R145, R106 ;  /* 0x0000006a910d7221 */ /* 0x002fe40000000000 */
[----:B--2---:R-:W-:Y:S01]  /*19f0*/  FADD R14, R147, R142 ;  /* 0x0000008e930e7221 */ /* 0x004fe20000000000 */
[----:B------:R-:W0:Y:S04]  /*1a00*/  SHFL.BFLY PT, R21, R12, 0x2, 0x1f ;  /* 0x0c401f000c157f89 */ /* 0x000e2800000e0000 */
[----:B------:R-:W1:Y:S01]  /*1a10*/  SHFL.BFLY PT, R16, R13, 0x2, 0x1f ;  /* 0x0c401f000d107f89 */ /* 0x000e6200000e0000 */
[----:B---3--:R-:W-:-:S03]  /*1a20*/  FADD R15, R149, R144 ;  /* 0x00000090950f7221 */ /* 0x008fc60000000000 */
[----:B------:R-:W2:Y:S04]  /*1a30*/  SHFL.BFLY PT, R23, R14, 0x2, 0x1f ;  /* 0x0c401f000e177f89 */ /* 0x000ea800000e0000 */
[----:B------:R-:W3:Y:S01]  /*1a40*/  SHFL.BFLY PT, R20, R15, 0x2, 0x1f ;  /* 0x0c401f000f147f89 */ /* 0x000ee200000e0000 */
[----:B0-----:R-:W-:Y:S02]  /*1a50*/  FADD R21, R12, R21 ;  /* 0x000000150c157221 */ /* 0x001fe40000000000 */
[----:B-1----:R-:W-:-:S03]  /*1a60*/  FADD R17, R13, R16 ;  /* 0x000000100d117221 */ /* 0x002fc60000000000 */
[----:B------:R-:W0:Y:S01]  /*1a70*/  SHFL.BFLY PT, R16, R21, 0x1, 0x1f ;  /* 0x0c201f0015107f89 */ /* 0x000e2200000e0000 */
[----:B--2---:R-:W-:Y:S02]  /*1a80*/  FADD R23, R14, R23 ;  /* 0x000000170e177221 */ /* 0x004fe40000000000 */
[----:B---3--:R-:W-:Y:S01]  /*1a90*/  FADD R19, R15, R20 ;  /* 0x000000140f137221 */ /* 0x008fe20000000000 */
[----:B------:R-:W1:Y:S04]  /*1aa0*/  SHFL.BFLY PT, R18, R17, 0x1, 0x1f ;  /* 0x0c201f0011127f89 */ /* 0x000e6800000e0000 */
[----:B------:R-:W2:Y:S04]  /*1ab0*/  SHFL.BFLY PT, R20, R23, 0x1, 0x1f ;  /* 0x0c201f0017147f89 */ /* 0x000ea800000e0000 */
[----:B------:R-:W3:Y:S01]  /*1ac0*/  SHFL.BFLY PT, R12, R19, 0x1, 0x1f ;  /* 0x0c201f00130c7f89 */ /* 0x000ee200000e0000 */
[----:B0-----:R-:W-:-:S03]  /*1ad0*/  FADD R89, R21, R16 ;  /* 0x0000001015597221 */ /* 0x001fc60000000000 */
[----:B------:R-:W-:Y:S01]  /*1ae0*/  BAR.SYNC.DEFER_BLOCKING 0x0 ;  /* 0x0000000000007b1d */ /* 0x000fe20000010000 */
[----:B-1----:R-:W-:Y:S02]  /*1af0*/  FADD R91, R17, R18 ;  /* 0x00000012115b7221 */ /* 0x002fe40000000000 */
[----:B--2---:R-:W-:Y:S02]  /*1b00*/  FADD R15, R23, R20 ;  /* 0x00000014170f7221 */ /* 0x004fe40000000000 */
[----:B---3--:R-:W-:Y:S01]  /*1b10*/  FADD R93, R19, R12 ;  /* 0x0000000c135d7221 */ /* 0x008fe20000000000 */
[----:B------:R-:W-:Y:S04]  /*1b20*/  @!P2 STS [R122], R89 ;  /* 0x000000597a00a388 */ /* 0x000fe80000000800 */
[----:B------:R-:W-:Y:S04]  /*1b30*/  @!P2 STS [R122+0x100], R91 ;  /* 0x0001005b7a00a388 */ /* 0x000fe80000000800 */
[----:B------:R-:W-:Y:S04]  /*1b40*/  @!P2 STS [R122+0x200], R15 ;  /* 0x0002000f7a00a388 */ /* 0x000fe80000000800 */
[----:B------:R-:W-:Y:S04]  /*1b50*/  @!P2 STS [R122+0x300], R93 ;  /* 0x0003005d7a00a388 */ /* 0x000fe80000000800 */
[----:B------:R-:W-:Y:S06]  /*1b60*/  BAR.SYNC.DEFER_BLOCKING 0x0 ;  /* 0x0000000000007b1d */ /* 0x000fec0000010000 */
[----:B------:R-:W0:Y:S04]  /*1b70*/  LDS R16, [R119.X4] ;  /* 0x0000000077107984 */ /* 0x000e280000004800 */
[----:B0-----:R-:W0:Y:S02]  /*1b80*/  SHFL.BFLY PT, R13, R16, 0x4, 0x1f ;  /* 0x0c801f00100d7f89 */ /* 0x001e2400000e0000 */
[----:B0-----:R-:W-:-:S05]  /*1b90*/  FADD R20, R16, R13 ;  /* 0x0000000d10147221 */ /* 0x001fca0000000000 */
[----:B------:R-:W0:Y:S02]  /*1ba0*/  SHFL.BFLY PT, R13, R20, 0x2, 0x1f ;  /* 0x0c401f00140d7f89 */ /* 0x000e2400000e0000 */
[----:B0-----:R-:W-:-:S05]  /*1bb0*/  FADD R88, R20, R13 ;  /* 0x0000000d14587221 */ /* 0x001fca0000000000 */
[----:B------:R-:W0:Y:S02]  /*1bc0*/  SHFL.BFLY PT, R13, R88, 0x1, 0x1f ;  /* 0x0c201f00580d7f89 */ /* 0x000e2400000e0000 */
[----:B0-----:R-:W-:-:S05]  /*1bd0*/  FADD R90, R88, R13 ;  /* 0x0000000d585a7221 */ /* 0x001fca0000000000 */
[----:B------:R0:W-:Y:S04]  /*1be0*/  @!P1 STS [R119.X4], R90 ;  /* 0x0000005a77009388 */ /* 0x0001e80000004800 */
[----:B------:R-:W-:Y:S01]  /*1bf0*/  BAR.SYNC.DEFER_BLOCKING 0x0 ;  /* 0x0000000000007b1d */ /* 0x000fe20000010000 */
[----:B------:R-:W-:-:S04]  /*1c00*/  IMAD.WIDE R12, R131, 0x2, R54 ;  /* 0x00000002830c7825 */ /* 0x000fc800078e0236 */
[----:B------:R-:W-:-:S04]  /*1c10*/  IMAD.WIDE R14, R131, 0x2, R56 ;  /* 0x00000002830e7825 */ /* 0x000fc800078e0238 */
[----:B------:R-:W-:-:S04]  /*1c20*/  IMAD.WIDE R16, R131, 0x2, R58 ;  /* 0x0000000283107825 */ /* 0x000fc800078e023a */
[----:B------:R-:W-:-:S04]  /*1c30*/  IMAD.WIDE R18, R131, 0x2, R60 ;  /* 0x0000000283127825 */ /* 0x000fc800078e023c */
[----:B------:R-:W-:-:S04]  /*1c40*/  IMAD.WIDE R20, R131, 0x2, R62 ;  /* 0x0000000283147825 */ /* 0x000fc800078e023e */
[C---:B------:R-:W-:Y:S01]  /*1c50*/  IMAD.WIDE R22, R131.reuse, 0x2, R64 ;  /* 0x0000000283167825 */ /* 0x040fe200078e0240 */
[----:B------:R1:W2:Y:S03]  /*1c60*/  LDG.E.U16 R97, [R12.64] ;  /* 0x000000040c617981 */ /* 0x0002a6000c1e1500 */
[C---:B------:R-:W-:Y:S01]  /*1c70*/  IMAD.WIDE R88, R131.reuse, 0x2, R70 ;  /* 0x0000000283587825 */ /* 0x040fe200078e0246 */
[----:B------:R3:W4:Y:S03]  /*1c80*/  LDG.E.U16 R96, [R14.64] ;  /* 0x000000040e607981 */ /* 0x000726000c1e1500 */
[C---:B0-----:R-:W-:Y:S01]  /*1c90*/  IMAD.WIDE R90, R131.reuse, 0x2, R74 ;  /* 0x00000002835a7825 */ /* 0x041fe200078e024a */
[----:B------:R0:W5:Y:S03]  /*1ca0*/  LDG.E.U16 R99, [R16.64] ;  /* 0x0000000410637981 */ /* 0x000166000c1e1500 */
[C---:B------:R-:W-:Y:S01]  /*1cb0*/  IMAD.WIDE R92, R131.reuse, 0x2, R78 ;  /* 0x00000002835c7825 */ /* 0x040fe200078e024e */
[----:B------:R0:W4:Y:S03]  /*1cc0*/  LDG.E.U16 R98, [R18.64] ;  /* 0x0000000412627981 */ /* 0x000126000c1e1500 */
[C---:B-1----:R-:W-:Y:S01]  /*1cd0*/  IMAD.WIDE R12, R131.reuse, 0x2, R66 ;  /* 0x00000002830c7825 */ /* 0x042fe200078e0242 */
[----:B------:R1:W4:Y:S03]  /*1ce0*/  LDG.E.U16 R141, [R20.64] ;  /* 0x00000004148d7981 */ /* 0x000326000c1e1500 */
[C---:B------:R-:W-:Y:S01]  /*1cf0*/  IMAD.WIDE R94, R131.reuse, 0x2, R82 ;  /* 0x00000002835e7825 */ /* 0x040fe200078e0252 */
[----:B------:R1:W4:Y:S03]  /*1d00*/  LDG.E.U16 R140, [R22.64] ;  /* 0x00000004168c7981 */ /* 0x000326000c1e1500 */
[C---:B---3--:R-:W-:Y:S01]  /*1d10*/  IMAD.WIDE R14, R131.reuse, 0x2, R68 ;  /* 0x00000002830e7825 */ /* 0x048fe200078e0244 */
[----:B------:R-:W3:Y:S03]  /*1d20*/  LDG.E.U16 R13, [R12.64] ;  /* 0x000000040c0d7981 */ /* 0x000ee6000c1e1500 */
[C---:B0-----:R-:W-:Y:S01]  /*1d30*/  IMAD.WIDE R16, R131.reuse, 0x2, R72 ;  /* 0x0000000283107825 */ /* 0x041fe200078e0248 */
[----:B------:R-:W3:Y:S03]  /*1d40*/  LDG.E.U16 R89, [R88.64] ;  /* 0x0000000458597981 */ /* 0x000ee6000c1e1500 */
[C---:B------:R-:W-:Y:S01]  /*1d50*/  IMAD.WIDE R18, R131.reuse, 0x2, R76 ;  /* 0x0000000283127825 */ /* 0x040fe200078e024c */
[----:B------:R-:W3:Y:S03]  /*1d60*/  LDG.E.U16 R91, [R90.64] ;  /* 0x000000045a5b7981 */ /* 0x000ee6000c1e1500 */
[C---:B-1----:R-:W-:Y:S01]  /*1d70*/  IMAD.WIDE R20, R131.reuse, 0x2, R80 ;  /* 0x0000000283147825 */ /* 0x042fe200078e0250 */
[----:B------:R-:W3:Y:S03]  /*1d80*/  LDG.E.U16 R93, [R92.64] ;  /* 0x000000045c5d7981 */ /* 0x000ee6000c1e1500 */
[----:B------:R-:W-:Y:S01]  /*1d90*/  IMAD.WIDE R22, R131, 0x2, R84 ;  /* 0x0000000283167825 */ /* 0x000fe200078e0254 */
[----:B------:R-:W3:Y:S04]  /*1da0*/  LDG.E.U16 R95, [R94.64] ;  /* 0x000000045e5f7981 */ /* 0x000ee8000c1e1500 */
[----:B------:R-:W3:Y:S04]  /*1db0*/  LDG.E.U16 R14, [R14.64] ;  /* 0x000000040e0e7981 */ /* 0x000ee8000c1e1500 */
[----:B------:R-:W3:Y:S04]  /*1dc0*/  LDG.E.U16 R16, [R16.64] ;  /* 0x0000000410107981 */ /* 0x000ee8000c1e1500 */
[----:B------:R-:W3:Y:S04]  /*1dd0*/  LDG.E.U16 R18, [R18.64] ;  /* 0x0000000412127981 */ /* 0x000ee8000c1e1500 */
[----:B------:R-:W3:Y:S04]  /*1de0*/  LDG.E.U16 R20, [R20.64] ;  /* 0x0000000414147981 */ /* 0x000ee8000c1e1500 */
[----:B------:R-:W3:Y:S01]  /*1df0*/  LDG.E.U16 R22, [R22.64] ;  /* 0x0000000416167981 */ /* 0x000ee2000c1e1500 */
[----:B------:R-:W-:-:S02]  /*1e00*/  F2FP.PACK_AB R143, R104, R143 ;  /* 0x0000008f688f723e */ /* 0x000fc400000000ff */
[----:B------:R-:W-:Y:S01]  /*1e10*/  F2FP.PACK_AB R145, R106, R145 ;  /* 0x000000916a91723e */ /* 0x000fe200000000ff */
[----:B------:R-:W-:Y:S04]  /*1e20*/  LDS R105, [R111.X8] ;  /* 0x000000006f697984 */ /* 0x000fe80000008800 */
[----:B------:R-:W-:Y:S04]  /*1e30*/  LDS R104, [R111.X8+0x100] ;  /* 0x000100006f687984 */ /* 0x000fe80000008800 */
[----:B------:R-:W-:Y:S04]  /*1e40*/  LDS R107, [R111.X8+0x200] ;  /* 0x000200006f6b7984 */ /* 0x000fe80000008800 */
[----:B------:R-:W-:Y:S04]  /*1e50*/  LDS R106, [R111.X8+0x300] ;  /* 0x000300006f6a7984 */ /* 0x000fe80000008800 */
[----:B------:R-:W-:Y:S01]  /*1e60*/  BAR.SYNC.DEFER_BLOCKING 0x0 ;  /* 0x0000000000007b1d */ /* 0x000fe20000010000 */
[----:B------:R-:W-:-:S02]  /*1e70*/  F2FP.PACK_AB R147, R142, R147 ;  /* 0x000000938e93723e */ /* 0x000fc400000000ff */
[----:B------:R-:W-:Y:S02]  /*1e80*/  F2FP.PACK_AB R149, R144, R149 ;  /* 0x000000959095723e */ /* 0x000fe400000000ff */
[----:B------:R-:W-:-:S04]  /*1e90*/  IADD3 R128, R128, 0x40, RZ ;  /* 0x0000004080807810 */ /* 0x000fc80007ffe0ff */
[----:B------:R-:W-:Y:S01]  /*1ea0*/  ISETP.GE.AND P3, PT, R128, c[0x0][0x1d0], PT ;  /* 0x0000740080007a0c */ /* 0x000fe20003f66270 */
[----:B--2---:R-:W-:Y:S04]  /*1eb0*/  STS.U16 [R110], R97 ;  /* 0x000000616e007388 */ /* 0x004fe80000000400 */
[----:B-----5:R-:W-:Y:S04]  /*1ec0*/  STS.U16 [R110+0x400], R99 ;  /* 0x000400636e007388 */ /* 0x020fe80000000400 */
[----:B----4-:R-:W-:Y:S04]  /*1ed0*/  STS.U16 [R110+0x800], R141 ;  /* 0x0008008d6e007388 */ /* 0x010fe80000000400 */
        /* <DEDUP_REMOVED lines=9> */
[----:B------:R0:W-:Y:S04]  /*1f70*/  STS.U16 [R127+0x1200], R16 ;  /* 0x001200107f007388 */ /* 0x0001e80000000400 */
[----:B------:R-:W-:Y:S04]  /*1f80*/  STS.U16 [R127+0x1600], R18 ;  /* 0x001600127f007388 */ /* 0x000fe80000000400 */
[----:B------:R-:W-:Y:S04]  /*1f90*/  STS.U16 [R127+0x1a00], R20 ;  /* 0x001a00147f007388 */ /* 0x000fe80000000400 */
[----:B------:R-:W-:Y:S04]  /*1fa0*/  STS.U16 [R127+0x1e00], R22 ;  /* 0x001e00167f007388 */ /* 0x000fe80000000400 */
[----:B------:R-:W-:Y:S04]  /*1fb0*/  STS [R120+0x3000], R143 ;  /* 0x0030008f78007388 */ /* 0x000fe80000000800 */
[----:B------:R-:W-:Y:S04]  /*1fc0*/  STS [R120+0x3400], R145 ;  /* 0x0034009178007388 */ /* 0x000fe80000000800 */
[----:B------:R-:W-:Y:S04]  /*1fd0*/  STS [R120+0x3800], R147 ;  /* 0x0038009378007388 */ /* 0x000fe80000000800 */
[----:B------:R-:W-:Y:S04]  /*1fe0*/  STS [R120+0x3c00], R149 ;  /* 0x003c009578007388 */ /* 0x000fe80000000800 */
[----:B------:R-:W-:Y:S01]  /*1ff0*/  BAR.SYNC.DEFER_BLOCKING 0x0 ;  /* 0x0000000000007b1d */ /* 0x000fe20000010000 */
[----:B0-----:R-:W-:-:S04]  /*2000*/  FADD R16, -R101, R138 ;  /* 0x0000008a65107221 */ /* 0x001fc80000000100 */
[----:B------:R-:W-:Y:S02]  /*2010*/  FMUL R17, R16, 1.4426950216293334961 ;  /* 0x3fb8aa3b10117820 */ /* 0x000fe40000400000 */
[----:B------:R-:W-:-:S04]  /*2020*/  FADD R16, -R100, R139 ;  /* 0x0000008b64107221 */ /* 0x000fc80000000100 */
[----:B------:R-:W-:Y:S02]  /*2030*/  FMUL R96, R16, 1.4426950216293334961 ;  /* 0x3fb8aa3b10607820 */ /* 0x000fe40000400000 */
[----:B------:R-:W-:Y:S01]  /*2040*/  FADD R16, -R102, R137 ;  /* 0x0000008966107221 */ /* 0x000fe20000000100 */
[----:B------:R-:W0:Y:S01]  /*2050*/  MUFU.EX2 R138, R17 ;  /* 0x00000011008a7308 */ /* 0x000e220000000800 */
[----:B------:R-:W-:Y:S04]  /*2060*/  LDSM.16.M88.4 R92, [R125+0x3000] ;  /* 0x003000007d5c783b */ /* 0x000fe80000000200 */
[----:B------:R-:W1:Y:S04]  /*2070*/  LDSM.16.M88.4 R12, [R124] ;  /* 0x000000007c0c783b */ /* 0x000e680000000200 */
[----:B------:R-:W2:Y:S01]  /*2080*/  LDSM.16.M88.4 R20, [R125+0x3800] ;  /* 0x003800007d14783b */ /* 0x000ea20000000200 */
[----:B------:R-:W3:Y:S01]  /*2090*/  MUFU.EX2 R137, R96 ;  /* 0x0000006000897308 */ /* 0x000ee20000000800 */
[----:B------:R-:W-:-:S02]  /*20a0*/  FMUL R97, R16, 1.4426950216293334961 ;  /* 0x3fb8aa3b10617820 */ /* 0x000fc40000400000 */
[----:B------:R-:W-:-:S04]  /*20b0*/  FADD R16, -R103, R136 ;  /* 0x0000008867107221 */ /* 0x000fc80000000100 */
[----:B------:R-:W-:Y:S01]  /*20c0*/  FMUL R99, R16, 1.4426950216293334961 ;  /* 0x3fb8aa3b10637820 */ /* 0x000fe20000400000 */
[----:B------:R-:W4:Y:S01]  /*20d0*/  MUFU.EX2 R136, R97 ;  /* 0x0000006100887308 */ /* 0x000f220000000800 */
[C---:B0-----:R-:W-:Y:S01]  /*20e0*/  FMUL R88, R138.reuse, R8 ;  /* 0x000000088a587220 */ /* 0x041fe20000400000 */
[----:B------:R-:W0:Y:S06]  /*20f0*/  LDSM.16.M88.4 R16, [R130+0x3000] ;  /* 0x003000008210783b */ /* 0x000e2c0000000200 */
[----:B------:R-:W5:Y:S01]  /*2100*/  MUFU.EX2 R139, R99 ;  /* 0x00000063008b7308 */ /* 0x000f620000000800 */
[----:B------:R-:W-:-:S02]  /*2110*/  FMUL R89, R138, R9 ;  /* 0x000000098a597220 */ /* 0x000fc40000400000 */
[C---:B---3--:R-:W-:Y:S02]  /*2120*/  FMUL R90, R137.reuse, R10 ;  /* 0x0000000a895a7220 */ /* 0x048fe40000400000 */
[----:B------:R-:W-:Y:S02]  /*2130*/  FMUL R91, R137, R11 ;  /* 0x0000000b895b7220 */ /* 0x000fe40000400000 */
[----:B------:R-:W3:Y:S01]  /*2140*/  LDSM.16.M88.4 R8, [R130+0x3800] ;  /* 0x003800008208783b */ /* 0x000ee20000000200 */
[C---:B----4-:R-:W-:Y:S02]  /*2150*/  FMUL R96, R136.reuse, R4 ;  /* 0x0000000488607220 */ /* 0x050fe40000400000 */
[----:B------:R-:W-:Y:S02]  /*2160*/  FMUL R97, R136, R5 ;  /* 0x0000000588617220 */ /* 0x000fe40000400000 */
[C---:B-----5:R-:W-:Y:S02]  /*2170*/  FMUL R98, R139.reuse, R6 ;  /* 0x000000068b627220 */ /* 0x060fe40000400000 */
[----:B------:R-:W-:Y:S01]  /*2180*/  FMUL R99, R139, R7 ;  /* 0x000000078b637220 */ /* 0x000fe20000400000 */
[-C--:B-1----:R-:W-:Y:S01]  /*2190*/  HMMA.16816.F32 R92, R92, R12.reuse, R88 ;  /* 0x0000000c5c5c723c */ /* 0x082fe20000001858 */
[----:B------:R-:W-:Y:S04]  /*21a0*/  LDSM.16.M88.4 R88, [R132+0x3000] ;  /* 0x003000008458783b */ /* 0x000fe80000000200 */
[----:B------:R-:W1:Y:S03]  /*21b0*/  LDSM.16.M88.4 R4, [R135] ;  /* 0x000000008704783b */ /* 0x000e660000000200 */
[----:B--2---:R-:W-:Y:S01]  /*21c0*/  HMMA.16816.F32 R96, R20, R12, R96 ;  /* 0x0000000c1460723c */ /* 0x004fe20000001860 */
[----:B------:R-:W2:Y:S11]  /*21d0*/  LDSM.16.M88.4 R20, [R132+0x3800] ;  /* 0x003800008414783b */ /* 0x000eb60000000200 */
[----:B------:R-:W-:Y:S04]  /*21e0*/  @!UPT UIADD3 URZ, URZ, URZ, URZ ;  /* 0x0000003f3f3ff290 */ /* 0x000fe8000fffe03f */
[-C--:B0-----:R-:W-:Y:S08]  /*21f0*/  HMMA.16816.F32 R16, R16, R14.reuse, R92 ;  /* 0x0000000e1010723c */ /* 0x081ff0000000185c */
[----:B---3--:R-:W-:Y:S01]  /*2200*/  HMMA.16816.F32 R96, R8, R14, R96 ;  /* 0x0000000e0860723c */ /* 0x008fe20000001860 */
[----:B------:R-:W0:Y:S04]  /*2210*/  LDSM.16.M88.4 R8, [R133+0x3000] ;  /* 0x003000008508783b */ /* 0x000e280000000200 */
[----:B------:R-:W3:Y:S11]  /*2220*/  LDSM.16.M88.4 R12, [R133+0x3800] ;  /* 0x00380000850c783b */ /* 0x000ef60000000200 */
[-C--:B-1----:R-:W-:Y:S08]  /*2230*/  HMMA.16816.F32 R16, R88, R4.reuse, R16 ;  /* 0x000000045810723c */ /* 0x082ff00000001810 */
[----:B--2---:R-:W-:Y:S01]  /*2240*/  HMMA.16816.F32 R20, R20, R4, R96 ;  /* 0x000000041414723c */ /* 0x004fe20000001860 */
[----:B------:R-:W-:-:S02]  /*2250*/  FFMA R0, R138, R0, R105 ;  /* 0x000000008a007223 */ /* 0x000fc40000000069 */
[----:B------:R-:W-:Y:S02]  /*2260*/  FFMA R115, R137, R115, R104 ;  /* 0x0000007389737223 */ /* 0x000fe40000000068 */
[----:B------:R-:W-:Y:S01]  /*2270*/  FFMA R116, R136, R116, R107 ;  /* 0x0000007488747223 */ /* 0x000fe2000000006b */
[----:B------:R-:W-:Y:S01]  /*2280*/  MOV R136, R103 ;  /* 0x0000006700887202 */ /* 0x000fe20000000f00 */
[----:B------:R-:W-:Y:S01]  /*2290*/  FFMA R117, R139, R117, R106 ;  /* 0x000000758b757223 */ /* 0x000fe2000000006a */
[----:B------:R-:W-:Y:S01]  /*22a0*/  MOV R139, R100 ;  /* 0x00000064008b7202 */ /* 0x000fe20000000f00 */
[----:B------:R-:W-:-:S07]  /*22b0*/  IMAD.MOV.U32 R138, RZ, RZ, R101 ;  /* 0x000000ffff8a7224 */ /* 0x000fce00078e0065 */
[----:B0-----:R-:W-:Y:S01]  /*22c0*/  HMMA.16816.F32 R8, R8, R6, R16 ;  /* 0x000000060808723c */ /* 0x001fe20000001810 */
[----:B------:R-:W-:-:S07]  /*22d0*/  IMAD.MOV.U32 R137, RZ, RZ, R102 ;  /* 0x000000ffff897224 */ /* 0x000fce00078e0066 */
[----:B---3--:R-:W-:Y:S07]  /*22e0*/  HMMA.16816.F32 R4, R12, R6, R20 ;  /* 0x000000060c04723c */ /* 0x008fee0000001814 */
[----:B------:R-:W-:-:S05]  /*22f0*/  MOV R12, 0x40 ;  /* 0x00000040000c7802 */ /* 0x000fca0000000f00 */
[C---:B------:R-:W-:Y:S02]  /*2300*/  IMAD R131, R12.reuse, c[0x0][0x1b4], R131 ;  /* 0x00006d000c837a24 */ /* 0x040fe400078e0283 */
[----:B------:R-:W-:Y:S01]  /*2310*/  IMAD R129, R12, c[0x0][0x1a4], R129 ;  /* 0x000069000c817a24 */ /* 0x000fe200078e0281 */
[----:B------:R-:W-:Y:S01]  /*2320*/  @P3 CALL.REL.NOINC `(.L_x_0) ;  /* 0x0000001000003944 */ /* 0x000fe20003c00000 */
[----:B------:R-:W-:Y:S05]  /*2330*/  BRA `(.L_x_1) ;  /* 0xffffed7000007947 */ /* 0x000fea000383ffff */
.L_x_0:
[C---:B------:R-:W-:Y:S01]  /*2340*/  IMAD R13, R118.reuse, 0x8, R123 ;  /* 0x00000008760d7824 */ /* 0x040fe200078e027b */
[----:B------:R-:W-:Y:S01]  /*2350*/  MOV R43, R10 ;  /* 0x0000000a002b7202 */ /* 0x000fe20000000f00 */
[----:B------:R-:W-:Y:S01]  /*2360*/  IMAD.MOV.U32 R41, RZ, RZ, R11 ;  /* 0x000000ffff297224 */ /* 0x000fe200078e000b */
[----:B------:R-:W-:Y:S01]  /*2370*/  MOV R47, R8 ;  /* 0x00000008002f7202 */ /* 0x000fe20000000f00 */
[----:B------:R-:W-:Y:S01]  /*2380*/  IMAD.MOV.U32 R45, RZ, RZ, R9 ;  /* 0x000000ffff2d7224 */ /* 0x000fe200078e0009 */
[----:B------:R-:W-:Y:S01]  /*2390*/  LEA R15, R118, R13, 0x3 ;  /* 0x0000000d760f7211 */ /* 0x000fe200078e18ff */
[----:B------:R-:W-:Y:S01]  /*23a0*/  FMUL R20, R116, 8388608 ;  /* 0x4b00000074147820 */ /* 0x000fe20000400000 */
[-C--:B------:R-:W-:Y:S01]  /*23b0*/  LEA R10, P3, R13, R112.reuse, 0x1 ;  /* 0x000000700d0a7211 */ /* 0x080fe200078608ff */
[----:B------:R-:W-:Y:S01]  /*23c0*/  FMUL R21, R117, 8388608 ;  /* 0x4b00000075157820 */ /* 0x000fe20000400000 */
[----:B------:R-:W-:Y:S01]  /*23d0*/  LEA R8, P2, R123, R112, 0x1 ;  /* 0x000000707b087211 */ /* 0x000fe200078408ff */
[C---:B------:R-:W-:Y:S01]  /*23e0*/  IMAD R17, R118.reuse, 0x8, R15 ;  /* 0x0000000876117824 */ /* 0x040fe200078e020f */
[----:B------:R-:W-:Y:S01]  /*23f0*/  LEA.HI.X.SX32 R11, R13, R86, 0x1, P3 ;  /* 0x000000560d0b7211 */ /* 0x000fe200018f0eff */
[----:B------:R-:W-:Y:S01]  /*2400*/  BAR.SYNC.DEFER_BLOCKING 0x0 ;  /* 0x0000000000007b1d */ /* 0x000fe20000010000 */
[-C--:B------:R-:W-:Y:S01]  /*2410*/  LEA R2, P1, R121, R112.reuse, 0x1 ;  /* 0x0000007079027211 */ /* 0x080fe200078208ff */
[----:B------:R-:W-:Y:S01]  /*2420*/  IMAD.MOV.U32 R37, RZ, RZ, R5 ;  /* 0x000000ffff257224 */ /* 0x000fe200078e0005 */
[----:B------:R-:W-:Y:S01]  /*2430*/  LEA R12, P3, R17, R112, 0x1 ;  /* 0x00000070110c7211 */ /* 0x000fe200078608ff */
[----:B------:R-:W-:Y:S01]  /*2440*/  IMAD.MOV.U32 R5, RZ, RZ, R7 ;  /* 0x000000ffff057224 */ /* 0x000fe200078e0007 */
[----:B------:R-:W-:-:S02]  /*2450*/  LEA R19, R118, R17, 0x3 ;  /* 0x0000001176137211 */ /* 0x000fc400078e18ff */
[----:B------:R-:W-:Y:S01]  /*2460*/  LEA.HI.X.SX32 R13, R17, R86, 0x1, P3 ;  /* 0x00000056110d7211 */ /* 0x000fe200018f0eff */
[C---:B------:R-:W-:Y:S01]  /*2470*/  FMUL R17, R115.reuse, 8388608 ;  /* 0x4b00000073117820 */ /* 0x040fe20000400000 */
[----:B------:R-:W-:Y:S01]  /*2480*/  MOV R49, R0 ;  /* 0x0000000000317202 */ /* 0x000fe20000000f00 */
[C---:B------:R-:W-:Y:S01]  /*2490*/  IMAD R29, R118.reuse, 0x8, R19 ;  /* 0x00000008761d7824 */ /* 0x040fe200078e0213 */
[----:B------:R-:W-:Y:S02]  /*24a0*/  FSETP.GEU.AND P5, PT, R115, 1.175494350822287508e-38, PT ;  /* 0x008000007300780b */ /* 0x000fe40003fae000 */
[----:B------:R-:W-:Y:S01]  /*24b0*/  LEA.HI.X.SX32 R9, R123, R86, 0x1, P2 ;  /* 0x000000567b097211 */ /* 0x000fe200010f0eff */
[----:B------:R-:W-:Y:S01]  /*24c0*/  FMUL R0, R49, 8388608 ;  /* 0x4b00000031007820 */ /* 0x000fe20000400000 */
[----:B------:R-:W-:Y:S01]  /*24d0*/  LEA R16, P4, R19, R112, 0x1 ;  /* 0x0000007013107211 */ /* 0x000fe200078808ff */
[----:B------:R-:W-:Y:S01]  /*24e0*/  IMAD R35, R118, 0x8, R29 ;  /* 0x0000000876237824 */ /* 0x000fe200078e021d */
[----:B------:R-:W-:-:S02]  /*24f0*/  FSETP.GT.AND P2, PT, |R115|, 8.50705917302346158658e+37, PT ;  /* 0x7e8000007300780b */ /* 0x000fc40003f44200 */
[----:B------:R-:W-:Y:S02]  /*2500*/  LEA.HI.X.SX32 R3, R121, R86, 0x1, P1 ;  /* 0x0000005679037211 */ /* 0x000fe400008f0eff */
[----:B------:R-:W-:Y:S02]  /*2510*/  FSEL R36, R17, R115, !P5 ;  /* 0x0000007311247208 */ /* 0x000fe40006800000 */
[----:B------:R-:W-:Y:S02]  /*2520*/  LEA R14, P1, R15, R112, 0x1 ;  /* 0x000000700f0e7211 */ /* 0x000fe400078208ff */
[-C--:B------:R-:W-:Y:S02]  /*2530*/  LEA.HI.X.SX32 R17, R19, R86.reuse, 0x1, P4 ;  /* 0x0000005613117211 */ /* 0x080fe400020f0eff */
[C---:B------:R-:W-:Y:S02]  /*2540*/  FSETP.GEU.AND P3, PT, R49.reuse, 1.175494350822287508e-38, PT ;  /* 0x008000003100780b */ /* 0x040fe40003f6e000 */
[----:B------:R-:W-:Y:S01]  /*2550*/  FSETP.GT.AND P4, PT, |R49|, 8.50705917302346158658e+37, PT ;  /* 0x7e8000003100780b */ /* 0x000fe20003f84200 */
[----:B------:R-:W-:Y:S01]  /*2560*/  @P2 FMUL R41, R41, 0.25 ;  /* 0x3e80000029292820 */ /* 0x000fe20000400000 */
[----:B------:R-:W-:Y:S01]  /*2570*/  LEA.HI.X.SX32 R15, R15, R86, 0x1, P1 ;  /* 0x000000560f0f7211 */ /* 0x000fe200008f0eff */
[----:B------:R-:W-:Y:S01]  /*2580*/  @P2 FMUL R43, R43, 0.25 ;  /* 0x3e8000002b2b2820 */ /* 0x000fe20000400000 */
[C---:B------:R-:W-:Y:S01]  /*2590*/  FSETP.GEU.AND P1, PT, |R115|.reuse, 1.175494350822287508e-38, PT ;  /* 0x008000007300780b */ /* 0x040fe20003f2e200 */
[----:B------:R-:W-:Y:S01]  /*25a0*/  @P2 FMUL R115, R115, 0.25 ;  /* 0x3e80000073732820 */ /* 0x000fe20000400000 */
[----:B------:R-:W-:-:S02]  /*25b0*/  FSEL R51, R0, R49, !P3 ;  /* 0x0000003100337208 */ /* 0x000fc40005800000 */
[----:B------:R-:W-:Y:S02]  /*25c0*/  FSETP.GEU.AND P2, PT, R116, 1.175494350822287508e-38, PT ;  /* 0x008000007400780b */ /* 0x000fe40003f4e000 */
[----:B------:R-:W-:Y:S02]  /*25d0*/  IADD3 R0, R51, -0x3f3504f3, RZ ;  /* 0xc0cafb0d33007810 */ /* 0x000fe40007ffe0ff */
[----:B------:R-:W-:Y:S01]  /*25e0*/  FSEL R24, RZ, -23, P5 ;  /* 0xc1b80000ff187808 */ /* 0x000fe20002800000 */
[----:B------:R-:W-:Y:S01]  /*25f0*/  @P4 FMUL R45, R45, 0.25 ;  /* 0x3e8000002d2d4820 */ /* 0x000fe20000400000 */
[----:B------:R-:W-:Y:S01]  /*2600*/  FSETP.GEU.AND P5, PT, |R49|, 1.175494350822287508e-38, PT ;  /* 0x008000003100780b */ /* 0x000fe20003fae200 */
[----:B------:R-:W-:Y:S01]  /*2610*/  @P4 FMUL R47, R47, 0.25 ;  /* 0x3e8000002f2f4820 */ /* 0x000fe20000400000 */
[----:B------:R-:W-:Y:S01]  /*2620*/  LOP3.LUT R22, R0, 0xff800000, RZ, 0xc0, !PT ;  /* 0xff80000000167812 */ /* 0x000fe200078ec0ff */
[----:B------:R-:W-:Y:S01]  /*2630*/  @P4 FMUL R49, R49, 0.25 ;  /* 0x3e80000031314820 */ /* 0x000fe20000400000 */
[----:B------:R-:W-:Y:S01]  /*2640*/  FSEL R0, RZ, -23, P3 ;  /* 0xc1b80000ff007808 */ /* 0x000fe20001800000 */
[----:B------:R-:W-:Y:S01]  /*2650*/  @!P1 FMUL R115, R115, 16777216 ;  /* 0x4b80000073739820 */ /* 0x000fe20000400000 */
[----:B------:R-:W-:Y:S01]  /*2660*/  FSETP.GEU.AND P3, PT, R117, 1.175494350822287508e-38, PT ;  /* 0x008000007500780b */ /* 0x000fe20003f6e000 */
[----:B------:R-:W-:Y:S01]  /*2670*/  @!P1 FMUL R41, R41, 16777216 ;  /* 0x4b80000029299820 */ /* 0x000fe20000400000 */
[----:B------:R-:W-:Y:S01]  /*2680*/  FSEL R53, R20, R116, !P2 ;  /* 0x0000007414357208 */ /* 0x000fe20005000000 */
[----:B------:R-:W-:Y:S01]  /*2690*/  @!P1 FMUL R43, R43, 16777216 ;  /* 0x4b8000002b2b9820 */ /* 0x000fe20000400000 */
[----:B------:R-:W-:Y:S01]  /*26a0*/  FSEL R26, RZ, -23, P2 ;  /* 0xc1b80000ff1a7808 */ /* 0x000fe20001000000 */
[----:B------:R-:W-:Y:S01]  /*26b0*/  I2F R23, R22 ;  /* 0x0000001600177306 */ /* 0x000fe20000201400 */
[C---:B------:R-:W-:Y:S01]  /*26c0*/  FSETP.GT.AND P4, PT, |R116|.reuse, 8.50705917302346158658e+37, PT ;  /* 0x7e8000007400780b */ /* 0x040fe20003f84200 */
[----:B------:R-:W-:Y:S01]  /*26d0*/  @!P5 FMUL R49, R49, 16777216 ;  /* 0x4b8000003131d820 */ /* 0x000fe20000400000 */
[----:B------:R-:W-:Y:S01]  /*26e0*/  FSETP.GT.AND P2, PT, |R117|, 8.50705917302346158658e+37, PT ;  /* 0x7e8000007500780b */ /* 0x000fe20003f44200 */
[----:B------:R-:W-:Y:S01]  /*26f0*/  @!P5 FMUL R45, R45, 16777216 ;  /* 0x4b8000002d2dd820 */ /* 0x000fe20000400000 */
[----:B------:R-:W-:Y:S01]  /*2700*/  FSEL R38, R21, R117, !P3 ;  /* 0x0000007515267208 */ /* 0x000fe20005800000 */
[----:B------:R-:W-:Y:S01]  /*2710*/  @!P5 FMUL R47, R47, 16777216 ;  /* 0x4b8000002f2fd820 */ /* 0x000fe20000400000 */
[----:B------:R-:W-:Y:S01]  /*2720*/  FSEL R30, RZ, -23, P3 ;  /* 0xc1b80000ff1e7808 */ /* 0x000fe20001800000 */
[----:B------:R-:W0:Y:S01]  /*2730*/  MUFU.RCP R34, R49 ;  /* 0x0000003100227308 */ /* 0x000e220000001000 */
[----:B------:R-:W-:-:S02]  /*2740*/  FSETP.GEU.AND P1, PT, |R116|, 1.175494350822287508e-38, PT ;  /* 0x008000007400780b */ /* 0x000fc40003f2e200 */
[----:B------:R-:W-:Y:S02]  /*2750*/  IADD3 R20, R53, -0x3f3504f3, RZ ;  /* 0xc0cafb0d35147810 */ /* 0x000fe40007ffe0ff */
[C---:B------:R-:W-:Y:S01]  /*2760*/  FSETP.GEU.AND P3, PT, |R117|.reuse, 1.175494350822287508e-38, PT ;  /* 0x008000007500780b */ /* 0x040fe20003f6e200 */
[----:B------:R-:W-:Y:S01]  /*2770*/  @P4 FMUL R116, R116, 0.25 ;  /* 0x3e80000074744820 */ /* 0x000fe20000400000 */
[----:B------:R-:W-:Y:S01]  /*2780*/  IADD3 R19, R36, -0x3f3504f3, RZ ;  /* 0xc0cafb0d24137810 */ /* 0x000fe20007ffe0ff */
[----:B------:R-:W-:Y:S01]  /*2790*/  @P2 FMUL R117, R117, 0.25 ;  /* 0x3e80000075752820 */ /* 0x000fe20000400000 */
[----:B------:R-:W-:Y:S01]  /*27a0*/  LOP3.LUT R28, R20, 0xff800000, RZ, 0xc0, !PT ;  /* 0xff800000141c7812 */ /* 0x000fe200078ec0ff */
[----:B------:R-:W1:Y:S01]  /*27b0*/  MUFU.RCP R32, R115 ;  /* 0x0000007300207308 */ /* 0x000e620000001000 */
[----:B------:R-:W-:Y:S01]  /*27c0*/  LEA R18, P6, R29, R112, 0x1 ;  /* 0x000000701d127211 */ /* 0x000fe200078c08ff */
[----:B------:R-:W-:Y:S01]  /*27d0*/  @P4 FMUL R37, R37, 0.25 ;  /* 0x3e80000025254820 */ /* 0x000fe20000400000 */
[----:B------:R-:W-:Y:S01]  /*27e0*/  IADD3 R20, R38, -0x3f3504f3, RZ ;  /* 0xc0cafb0d26147810 */ /* 0x000fe20007ffe0ff */
[----:B------:R-:W-:Y:S01]  /*27f0*/  @!P1 FMUL R116, R116, 16777216 ;  /* 0x4b80000074749820 */ /* 0x000fe20000400000 */
[----:B------:R-:W-:Y:S01]  /*2800*/  LOP3.LUT R25, R19, 0xff800000, RZ, 0xc0, !PT ;  /* 0xff80000013197812 */ /* 0x000fe200078ec0ff */
[----:B0-----:R-:W-:Y:S01]  /*2810*/  FMUL R7, R34, R45 ;  /* 0x0000002d22077220 */ /* 0x001fe20000400000 */
[----:B------:R-:W-:Y:S01]  /*2820*/  LEA.HI.X.SX32 R19, R29, R86, 0x1, P6 ;  /* 0x000000561d137211 */ /* 0x000fe200030f0eff */
[----:B------:R-:W-:Y:S01]  /*2830*/  @!P3 FMUL R117, R117, 16777216 ;  /* 0x4b8000007575b820 */ /* 0x000fe20000400000 */
[----:B------:R-:W-:Y:S01]  /*2840*/  LOP3.LUT R31, R20, 0xff800000, RZ, 0xc0, !PT ;  /* 0xff800000141f7812 */ /* 0x000fe200078ec0ff */
[----:B------:R0:W-:Y:S01]  /*2850*/  I2F R27, R25 ;  /* 0x00000019001b7306 */ /* 0x0001e20000201400 */
[----:B------:R-:W-:Y:S01]  /*2860*/  LEA R20, P6, R35, R112, 0x1 ;  /* 0x0000007023147211 */ /* 0x000fe200078c08ff */
[----:B------:R-:W-:Y:S01]  /*2870*/  @P2 FMUL R5, R5, 0.25 ;  /* 0x3e80000005052820 */ /* 0x000fe20000400000 */
[----:B------:R-:W-:Y:S01]  /*2880*/  MOV R39, R4 ;  /* 0x0000000400277202 */ /* 0x000fe20000000f00 */
[----:B------:R-:W-:Y:S01]  /*2890*/  FFMA.FTZ R0, R23, 1.1920928955078125e-07, R0 ;  /* 0x3400000017007823 */ /* 0x000fe20000010000 */
[----:B------:R-:W-:Y:S01]  /*28a0*/  LEA.HI.X.SX32 R21, R35, R86, 0x1, P6 ;  /* 0x0000005623157211 */ /* 0x000fe200030f0eff */
[----:B------:R-:W-:Y:S01]  /*28b0*/  FMUL R34, R34, R47 ;  /* 0x0000002f22227220 */ /* 0x000fe20000400000 */
[----:B------:R-:W-:Y:S01]  /*28c0*/  MOV R35, R6 ;  /* 0x0000000600237202 */ /* 0x000fe20000000f00 */
[----:B------:R-:W2:Y:S01]  /*28d0*/  MUFU.RCP R4, R117 ;  /* 0x0000007500047308 */ /* 0x000ea20000001000 */
[----:B------:R-:W-:Y:S01]  /*28e0*/  @P4 FMUL R39, R39, 0.25 ;  /* 0x3e80000027274820 */ /* 0x000fe20000400000 */
[----:B------:R-:W-:Y:S01]  /*28f0*/  IADD3 R22, R51, -R22, RZ ;  /* 0x8000001633167210 */ /* 0x000fe20007ffe0ff */
[----:B-1----:R-:W-:Y:S01]  /*2900*/  FMUL R23, R32, R41 ;  /* 0x0000002920177220 */ /* 0x002fe20000400000 */
[----:B------:R-:W-:Y:S01]  /*2910*/  F2FP.PACK_AB R34, R7, R34 ;  /* 0x000000220722723e */ /* 0x000fe200000000ff */
[----:B------:R-:W-:Y:S01]  /*2920*/  @P2 FMUL R35, R35, 0.25 ;  /* 0x3e80000023232820 */ /* 0x000fe20000400000 */
[----:B0-----:R-:W-:Y:S01]  /*2930*/  IADD3 R25, R36, -R25, RZ ;  /* 0x8000001924197210 */ /* 0x001fe20007ffe0ff */
[----:B------:R-:W-:Y:S01]  /*2940*/  FMUL R32, R32, R43 ;  /* 0x0000002b20207220 */ /* 0x000fe20000400000 */
[----:B------:R-:W0:Y:S01]  /*2950*/  MUFU.RCP R6, R116 ;  /* 0x0000007400067308 */ /* 0x000e220000001000 */
[----:B------:R-:W-:Y:S01]  /*2960*/  @!P1 FMUL R37, R37, 16777216 ;  /* 0x4b80000025259820 */ /* 0x000fe20000400000 */
[----:B------:R-:W-:Y:S01]  /*2970*/  PRMT R54, R34, 0x7632, R54 ;  /* 0x0000763222367816 */ /* 0x000fe20000000036 */
[----:B------:R-:W-:Y:S01]  /*2980*/  @!P3 FMUL R5, R5, 16777216 ;  /* 0x4b8000000505b820 */ /* 0x000fe20000400000 */
[----:B------:R-:W-:Y:S01]  /*2990*/  F2FP.PACK_AB R23, R23, R32 ;  /* 0x000000201717723e */ /* 0x000fe200000000ff */
[----:B------:R-:W-:Y:S01]  /*29a0*/  @!P1 FMUL R39, R39, 16777216 ;  /* 0x4b80000027279820 */ /* 0x000fe20000400000 */
[----:B------:R-:W-:Y:S01]  /*29b0*/  STS.U16 [R108], R34 ;  /* 0x000000226c007388 */ /* 0x000fe20000000400 */
[----:B------:R-:W-:Y:S01]  /*29c0*/  @!P3 FMUL R35, R35, 16777216 ;  /* 0x4b8000002323b820 */ /* 0x000fe20000400000 */
[----:B------:R1:W3:Y:S01]  /*29d0*/  I2F R29, R28 ;  /* 0x0000001c001d7306 */ /* 0x0002e20000201400 */
[C---:B--2---:R-:W-:Y:S01]  /*29e0*/  FMUL R5, R4.reuse, R5 ;  /* 0x0000000504057220 */ /* 0x044fe20000400000 */
[----:B------:R-:W-:Y:S01]  /*29f0*/  PRMT R32, R23, 0x7632, R32 ;  /* 0x0000763217207816 */ /* 0x000fe20000000020 */
[----:B------:R-:W-:Y:S01]  /*2a00*/  FMUL R4, R4, R35 ;  /* 0x0000002304047220 */ /* 0x000fe20000400000 */
[----:B------:R-:W-:Y:S01]  /*2a10*/  STS.U16 [R108+0x80], R54 ;  /* 0x000080366c007388 */ /* 0x000fe20000000400 */
[----:B------:R-:W-:Y:S01]  /*2a20*/  FFMA.FTZ R24, R27, 1.1920928955078125e-07, R24 ;  /* 0x340000001b187823 */ /* 0x000fe20000010018 */
[----:B------:R-:W-:Y:S01]  /*2a30*/  LOP3.LUT R27, R108, 0x20, RZ, 0x3c, !PT ;  /* 0x000000206c1b7812 */ /* 0x000fe200078e3cff */
[----:B------:R-:W-:Y:S01]  /*2a40*/  FADD R22, R22, -1 ;  /* 0xbf80000016167421 */ /* 0x000fe20000000000 */
[----:B------:R-:W2:Y:S01]  /*2a50*/  I2F R33, R31 ;  /* 0x0000001f00217306 */ /* 0x000ea20000201400 */
[C---:B0-----:R-:W-:Y:S01]  /*2a60*/  FMUL R7, R6.reuse, R37 ;  /* 0x0000002506077220 */ /* 0x041fe20000400000 */
[----:B------:R-:W-:Y:S01]  /*2a70*/  F2FP.PACK_AB R4, R5, R4 ;  /* 0x000000040504723e */ /* 0x000fe200000000ff */
[----:B------:R-:W-:Y:S01]  /*2a80*/  FMUL R6, R6, R39 ;  /* 0x0000002706067220 */ /* 0x000fe20000400000 */
[----:B------:R-:W-:Y:S01]  /*2a90*/  STS.U16 [R27+0x480], R32 ;  /* 0x000480201b007388 */ /* 0x000fe20000000400 */
[----:B-1----:R-:W-:Y:S01]  /*2aa0*/  IMAD.IADD R28, R53, 0x1, -R28 ;  /* 0x00000001351c7824 */ /* 0x002fe200078e0a1c */
[----:B------:R-:W-:Y:S01]  /*2ab0*/  ISETP.GE.U32.AND P4, PT, R51, 0x7f800000, PT ;  /* 0x7f8000003300780c */ /* 0x000fe20003f86070 */
[----:B------:R-:W-:Y:S01]  /*2ac0*/  FADD R25, R25, -1 ;  /* 0xbf80000019197421 */ /* 0x000fe20000000000 */
[----:B------:R-:W-:Y:S01]  /*2ad0*/  F2FP.PACK_AB R6, R7, R6 ;  /* 0x000000060706723e */ /* 0x000fe200000000ff */
[----:B---3--:R-:W-:Y:S01]  /*2ae0*/  FFMA.FTZ R26, R29, 1.1920928955078125e-07, R26 ;  /* 0x340000001d1a7823 */ /* 0x008fe2000001001a */
[----:B------:R-:W-:Y:S01]  /*2af0*/  PRMT R29, R23, 0x7610, R29 ;  /* 0x00007610171d7816 */ /* 0x000fe2000000001d */
[----:B------:R-:W-:Y:S01]  /*2b00*/  FADD R28, R28, -1 ;  /* 0xbf8000001c1c7421 */ /* 0x000fe20000000000 */
[----:B------:R-:W-:-:S02]  /*2b10*/  LOP3.LUT R7, R108, 0x40, RZ, 0x3c, !PT ;  /* 0x000000406c077812 */ /* 0x000fc400078e3cff */
[C---:B------:R-:W-:Y:S01]  /*2b20*/  PRMT R35, R6.reuse, 0x7632, R35 ;  /* 0x0000763206237816 */ /* 0x040fe20000000023 */
[----:B------:R0:W-:Y:S01]  /*2b30*/  STS.U16 [R27+0x400], R29 ;  /* 0x0004001d1b007388 */ /* 0x0001e20000000400 */
[----:B--2---:R-:W-:Y:S01]  /*2b40*/  FFMA.FTZ R30, R33, 1.1920928955078125e-07, R30 ;  /* 0x34000000211e7823 */ /* 0x004fe2000001001e */
[----:B------:R-:W-:Y:S01]  /*2b50*/  PRMT R33, R6, 0x7610, R33 ;  /* 0x0000761006217816 */ /* 0x000fe20000000021 */
[----:B------:R-:W-:Y:S01]  /*2b60*/  IMAD.MOV.U32 R6, RZ, RZ, 0x3dc6b27f ;  /* 0x3dc6b27fff067424 */ /* 0x000fe200078e00ff */
[----:B------:R-:W-:Y:S01]  /*2b70*/  LOP3.LUT R23, R108, 0x60, RZ, 0x3c, !PT ;  /* 0x000000606c177812 */ /* 0x000fe200078e3cff */
[----:B------:R-:W-:Y:S01]  /*2b80*/  STS.U16 [R7+0x880], R35 ;  /* 0x0008802307007388 */ /* 0x000fe20000000400 */
[----:B------:R-:W-:Y:S01]  /*2b90*/  IADD3 R31, R38, -R31, RZ ;  /* 0x8000001f261f7210 */ /* 0x000fe20007ffe0ff */
[----:B------:R-:W-:Y:S01]  /*2ba0*/  FFMA.FTZ R5, R22, R6, -0.16845393180847167969 ;  /* 0xbe2c7f3016057423 */ /* 0x000fe20000010006 */
[----:B------:R-:W-:Y:S01]  /*2bb0*/  ISETP.GE.U32.AND P5, PT, R36, 0x7f800000, PT ;  /* 0x7f8000002400780c */ /* 0x000fe20003fa6070 */
[----:B------:R1:W-:Y:S01]  /*2bc0*/  STS.U16 [R7+0x800], R33 ;  /* 0x0008002107007388 */ /* 0x0003e20000000400 */
[----:B0-----:R-:W-:Y:S01]  /*2bd0*/  PRMT R27, R4, 0x7632, R27 ;  /* 0x00007632041b7816 */ /* 0x001fe2000000001b */
[----:B------:R-:W-:Y:S01]  /*2be0*/  FADD R31, R31, -1 ;  /* 0xbf8000001f1f7421 */ /* 0x000fe20000000000 */
[----:B------:R-:W-:Y:S01]  /*2bf0*/  ISETP.GE.U32.AND P3, PT, R53, 0x7f800000, PT ;  /* 0x7f8000003500780c */ /* 0x000fe20003f66070 */
[----:B------:R0:W-:Y:S01]  /*2c00*/  STS.U16 [R23+0xc00], R4 ;  /* 0x000c000417007388 */ /* 0x0001e20000000400 */
[----:B------:R-:W-:Y:S01]  /*2c10*/  FFMA.FTZ R5, R22, R5, 0.1716887056827545166 ;  /* 0x3e2fcf2a16057423 */ /* 0x000fe20000010005 */
[----:B------:R-:W-:-:S02]  /*2c20*/  ISETP.GE.U32.AND P1, PT, R38, 0x7f800000, PT ;  /* 0x7f8000002600780c */ /* 0x000fc40003f26070 */
[----:B------:R-:W-:Y:S01]  /*2c30*/  STS.U16 [R23+0xc80], R27 ;  /* 0x000c801b17007388 */ /* 0x000fe20000000400 */
[----:B------:R-:W-:-:S03]  /*2c40*/  FFMA.FTZ R5, R22, R5, -0.17900948226451873779 ;  /* 0xbe374e4316057423 */ /* 0x000fc60000010005 */
[----:B------:R-:W-:Y:S01]  /*2c50*/  BAR.SYNC.DEFER_BLOCKING 0x0 ;  /* 0x0000000000007b1d */ /* 0x000fe20000010000 */
[-C--:B-1----:R-:W-:Y:S01]  /*2c60*/  FFMA.FTZ R7, R28, R6.reuse, -0.16845393180847167969 ;  /* 0xbe2c7f301c077423 */ /* 0x082fe20000010006 */
[----:B------:R-:W-:Y:S01]  /*2c70*/  FSETP.NEU.AND P2, PT, R51, RZ, PT ;  /* 0x000000ff3300720b */ /* 0x000fe20003f4d000 */
[-C--:B0-----:R-:W-:Y:S02]  /*2c80*/  FFMA.FTZ R4, R25, R6.reuse, -0.16845393180847167969 ;  /* 0xbe2c7f3019047423 */ /* 0x081fe40000010006 */
[----:B------:R-:W-:Y:S02]  /*2c90*/  FFMA.FTZ R6, R31, R6, -0.16845393180847167969 ;  /* 0xbe2c7f301f067423 */ /* 0x000fe40000010006 */
[----:B------:R-:W-:Y:S02]  /*2ca0*/  FFMA.FTZ R4, R25, R4, 0.1716887056827545166 ;  /* 0x3e2fcf2a19047423 */ /* 0x000fe40000010004 */
[----:B------:R-:W-:Y:S02]  /*2cb0*/  FFMA.FTZ R6, R31, R6, 0.1716887056827545166 ;  /* 0x3e2fcf2a1f067423 */ /* 0x000fe40000010006 */
[----:B------:R-:W-:-:S02]  /*2cc0*/  FFMA.FTZ R4, R25, R4, -0.17900948226451873779 ;  /* 0xbe374e4319047423 */ /* 0x000fc40000010004 */
[C---:B------:R-:W-:Y:S02]  /*2cd0*/  FFMA.FTZ R6, R31.reuse, R6, -0.17900948226451873779 ;  /* 0xbe374e431f067423 */ /* 0x040fe40000010006 */
[----:B------:R-:W-:Y:S02]  /*2ce0*/  FFMA.FTZ R7, R28, R7, 0.1716887056827545166 ;  /* 0x3e2fcf2a1c077423 */ /* 0x000fe40000010007 */
[C---:B------:R-:W-:Y:S02]  /*2cf0*/  FFMA.FTZ R6, R31.reuse, R6, 0.20512372255325317383 ;  /* 0x3e520bf41f067423 */ /* 0x040fe40000010006 */
[----:B------:R-:W-:Y:S02]  /*2d00*/  FFMA.FTZ R5, R22, R5, 0.20512372255325317383 ;  /* 0x3e520bf416057423 */ /* 0x000fe40000010005 */
[----:B------:R-:W-:Y:S02]  /*2d10*/  FFMA.FTZ R6, R31, R6, -0.24046532809734344482 ;  /* 0xbe763c8b1f067423 */ /* 0x000fe40000010006 */
[----:B------:R-:W-:Y:S01]  /*2d20*/  FFMA.FTZ R4, R25, R4, 0.20512372255325317383 ;  /* 0x3e520bf419047423 */ /* 0x000fe20000010004 */
[----:B------:R-:W0:Y:S01]  /*2d30*/  LDS R23, [R87] ;  /* 0x0000000057177984 */ /* 0x000e220000000800 */
[----:B------:R-:W-:-:S02]  /*2d40*/  FFMA.FTZ R6, R31, R6, 0.28857114911079406738 ;  /* 0x3e93bf991f067423 */ /* 0x000fc40000010006 */
[----:B------:R-:W-:Y:S01]  /*2d50*/  FFMA.FTZ R7, R28, R7, -0.17900948226451873779 ;  /* 0xbe374e431c077423 */ /* 0x000fe20000010007 */
[----:B------:R-:W1:Y:S01]  /*2d60*/  LDS R27, [R87+0x100] ;  /* 0x00010000571b7984 */ /* 0x000e620000000800 */
[C---:B------:R-:W-:Y:S02]  /*2d70*/  FFMA.FTZ R6, R31.reuse, R6, -0.36067417263984680176 ;  /* 0xbeb8aa491f067423 */ /* 0x040fe40000010006 */
[----:B------:R-:W-:Y:S01]  /*2d80*/  FFMA.FTZ R5, R22, R5, -0.24046532809734344482 ;  /* 0xbe763c8b16057423 */ /* 0x000fe20000010005 */
[----:B------:R-:W2:Y:S01]  /*2d90*/  LDS R29, [R87+0x200] ;  /* 0x00020000571d7984 */ /* 0x000ea20000000800 */
[----:B------:R-:W-:Y:S02]  /*2da0*/  FFMA.FTZ R6, R31, R6, 0.48089820146560668945 ;  /* 0x3ef6384a1f067423 */ /* 0x000fe40000010006 */
[----:B------:R-:W-:Y:S01]  /*2db0*/  FFMA.FTZ R4, R25, R4, -0.24046532809734344482 ;  /* 0xbe763c8b19047423 */ /* 0x000fe20000010004 */
[----:B------:R-:W3:Y:S01]  /*2dc0*/  LDS R87, [R87+0x300] ;  /* 0x0003000057577984 */ /* 0x000ee20000000800 */
[----:B------:R-:W-:-:S02]  /*2dd0*/  FFMA.FTZ R7, R28, R7, 0.20512372255325317383 ;  /* 0x3e520bf41c077423 */ /* 0x000fc40000010007 */
[----:B------:R-:W-:Y:S02]  /*2de0*/  FFMA.FTZ R6, R31, R6, -0.72134751081466674805 ;  /* 0xbf38aa3b1f067423 */ /* 0x000fe40000010006 */
[----:B------:R-:W-:Y:S02]  /*2df0*/  FFMA.FTZ R5, R22, R5, 0.28857114911079406738 ;  /* 0x3e93bf9916057423 */ /* 0x000fe40000010005 */
[----:B------:R-:W-:Y:S02]  /*2e00*/  FFMA.FTZ R4, R25, R4, 0.28857114911079406738 ;  /* 0x3e93bf9919047423 */ /* 0x000fe40000010004 */
[----:B------:R-:W-:Y:S02]  /*2e10*/  FFMA.FTZ R7, R28, R7, -0.24046532809734344482 ;  /* 0xbe763c8b1c077423 */ /* 0x000fe40000010007 */
[----:B------:R-:W-:Y:S02]  /*2e20*/  FMUL R6, R31, R6 ;  /* 0x000000061f067220 */ /* 0x000fe40000400000 */
[----:B------:R-:W-:-:S02]  /*2e30*/  FFMA.FTZ R5, R22, R5, -0.36067417263984680176 ;  /* 0xbeb8aa4916057423 */ /* 0x000fc40000010005 */
[----:B------:R-:W-:Y:S02]  /*2e40*/  FFMA.FTZ R4, R25, R4, -0.36067417263984680176 ;  /* 0xbeb8aa4919047423 */ /* 0x000fe40000010004 */
[----:B------:R-:W-:Y:S02]  /*2e50*/  FFMA.FTZ R7, R28, R7, 0.28857114911079406738 ;  /* 0x3e93bf991c077423 */ /* 0x000fe40000010007 */
[----:B------:R-:W-:Y:S02]  /*2e60*/  FMUL R6, R31, R6 ;  /* 0x000000061f067220 */ /* 0x000fe40000400000 */
[----:B------:R-:W-:Y:S02]  /*2e70*/  FFMA.FTZ R5, R22, R5, 0.48089820146560668945 ;  /* 0x3ef6384a16057423 */ /* 0x000fe40000010005 */
[----:B------:R-:W-:Y:S02]  /*2e80*/  FFMA.FTZ R4, R25, R4, 0.48089820146560668945 ;  /* 0x3ef6384a19047423 */ /* 0x000fe40000010004 */
[----:B------:R-:W-:-:S02]  /*2e90*/  FFMA.FTZ R7, R28, R7, -0.36067417263984680176 ;  /* 0xbeb8aa491c077423 */ /* 0x000fc40000010007 */
[--C-:B------:R-:W-:Y:S01]  /*2ea0*/  FFMA.FTZ R31, R31, 1.4426950216293334961, R6.reuse ;  /* 0x3fb8aa3b1f1f7823 */ /* 0x100fe20000010006 */
[----:B0-----:R-:W-:Y:S01]  /*2eb0*/  PRMT R6, R23, 0x7632, R6 ;  /* 0x0000763217067816 */ /* 0x001fe20000000006 */
[----:B------:R-:W-:Y:S01]  /*2ec0*/  FFMA.FTZ R5, R22, R5, -0.72134751081466674805 ;  /* 0xbf38aa3b16057423 */ /* 0x000fe20000010005 */
[----:B------:R0:W-:Y:S01]  /*2ed0*/  STG.E.U16 [R2.64], R23 ;  /* 0x0000001702007986 */ /* 0x0001e2000c101504 */
[C---:B------:R-:W-:Y:S02]  /*2ee0*/  FFMA.FTZ R4, R25.reuse, R4, -0.72134751081466674805 ;  /* 0xbf38aa3b19047423 */ /* 0x040fe40000010004 */
[----:B------:R-:W-:Y:S01]  /*2ef0*/  FFMA.FTZ R7, R28, R7, 0.48089820146560668945 ;  /* 0x3ef6384a1c077423 */ /* 0x000fe20000010007 */
[----:B------:R2:W-:Y:S01]  /*2f00*/  STG.E.U16 [R8.64], R6 ;  /* 0x0000000608007986 */ /* 0x0005e2000c101504 */
[----:B------:R-:W-:Y:S02]  /*2f10*/  FMUL R5, R22, R5 ;  /* 0x0000000516057220 */ /* 0x000fe40000400000 */
[----:B------:R-:W-:Y:S01]  /*2f20*/  FMUL R4, R25, R4 ;  /* 0x0000000419047220 */ /* 0x000fe20000400000 */
[----:B-1----:R3:W-:Y:S01]  /*2f30*/  STG.E.U16 [R10.64], R27 ;  /* 0x0000001b0a007986 */ /* 0x0027e2000c101504 */
[----:B------:R-:W-:-:S02]  /*2f40*/  FFMA.FTZ R7, R28, R7, -0.72134751081466674805 ;  /* 0xbf38aa3b1c077423 */ /* 0x000fc40000010007 */
[----:B------:R-:W-:Y:S01]  /*2f50*/  FMUL R5, R22, R5 ;  /* 0x0000000516057220 */ /* 0x000fe20000400000 */
[----:B0-----:R-:W-:Y:S01]  /*2f60*/  PRMT R3, R27, 0x7632, R3 ;  /* 0x000076321b037816 */ /* 0x001fe20000000003 */
[----:B------:R-:W-:Y:S02]  /*2f70*/  FMUL R4, R25, R4 ;  /* 0x0000000419047220 */ /* 0x000fe40000400000 */
[----:B------:R-:W-:Y:S01]  /*2f80*/  FMUL R7, R28, R7 ;  /* 0x000000071c077220 */ /* 0x000fe20000400000 */
[----:B--2---:R-:W-:Y:S01]  /*2f90*/  PRMT R9, R29, 0x7632, R9 ;  /* 0x000076321d097816 */ /* 0x004fe20000000009 */
[----:B------:R0:W-:Y:S01]  /*2fa0*/  STG.E.U16 [R14.64], R3 ;  /* 0x000000030e007986 */ /* 0x0001e2000c101504 */
[----:B------:R-:W-:Y:S01]  /*2fb0*/  FFMA.FTZ R5, R22, 1.4426950216293334961, R5 ;  /* 0x3fb8aa3b16057823 */ /* 0x000fe20000010005 */
[----:B---3--:R-:W-:Y:S02]  /*2fc0*/  PRMT R10, R87, 0x7632, R10 ;  /* 0x00007632570a7816 */ /* 0x008fe4000000000a */
[----:B------:R0:W-:Y:S01]  /*2fd0*/  STG.E.U16 [R12.64], R29 ;  /* 0x0000001d0c007986 */ /* 0x0001e2000c101504 */
[----:B------:R-:W-:-:S02]  /*2fe0*/  FFMA.FTZ R25, R25, 1.4426950216293334961, R4 ;  /* 0x3fb8aa3b19197823 */ /* 0x000fc40000010004 */
[----:B------:R-:W-:Y:S01]  /*2ff0*/  FMUL R7, R28, R7 ;  /* 0x000000071c077220 */ /* 0x000fe20000400000 */
[----:B------:R0:W-:Y:S01]  /*3000*/  STG.E.U16 [R16.64], R9 ;  /* 0x0000000910007986 */ /* 0x0001e2000c101504 */
[----:B------:R-:W-:Y:S02]  /*3010*/  @P4 IMAD.MOV.U32 R4, RZ, RZ, 0x7f800000 ;  /* 0x7f800000ff044424 */ /* 0x000fe400078e00ff */
[----:B------:R-:W-:Y:S01]  /*3020*/  FADD R0, R0, R5 ;  /* 0x0000000500007221 */ /* 0x000fe20000000000 */
[----:B------:R0:W-:Y:S01]  /*3030*/  STG.E.U16 [R18.64], R87 ;  /* 0x0000005712007986 */ /* 0x0001e2000c101504 */
[----:B------:R-:W-:Y:S01]  /*3040*/  FFMA.FTZ R7, R28, 1.4426950216293334961, R7 ;  /* 0x3fb8aa3b1c077823 */ /* 0x000fe20000010007 */
[----:B------:R-:W-:Y:S01]  /*3050*/  @P5 MOV R5, 0x7f800000 ;  /* 0x7f80000000055802 */ /* 0x000fe20000000f00 */
[----:B------:R-:W-:Y:S01]  /*3060*/  FADD R24, R24, R25 ;  /* 0x0000001918187221 */ /* 0x000fe20000000000 */
[----:B------:R0:W-:Y:S01]  /*3070*/  STG.E.U16 [R20.64], R10 ;  /* 0x0000000a14007986 */ /* 0x0001e2000c101504 */
[----:B------:R-:W-:Y:S01]  /*3080*/  @P4 FFMA.FTZ R0, R51, R4, +INF ;  /* 0x7f80000033004423 */ /* 0x000fe20000010004 */
[----:B------:R-:W-:Y:S01]  /*3090*/  @P1 MOV R25, 0x7f800000 ;  /* 0x7f80000000191802 */ /* 0x000fe20000000f00 */
[----:B------:R-:W-:Y:S01]  /*30a0*/  @P3 IMAD.MOV.U32 R4, RZ, RZ, 0x7f800000 ;  /* 0x7f800000ff043424 */ /* 0x000fe200078e00ff */
[----:B------:R-:W-:Y:S01]  /*30b0*/  BAR.SYNC.DEFER_BLOCKING 0x0 ;  /* 0x0000000000007b1d */ /* 0x000fe20000010000 */
[----:B------:R-:W-:Y:S01]  /*30c0*/  FADD R7, R26, R7 ;  /* 0x000000071a077221 */ /* 0x000fe20000000000 */
[----:B------:R-:W-:Y:S01]  /*30d0*/  FSETP.NEU.AND P4, PT, R36, RZ, PT ;  /* 0x000000ff2400720b */ /* 0x000fe20003f8d000 */
[----:B------:R-:W-:Y:S01]  /*30e0*/  FADD R30, R30, R31 ;  /* 0x0000001f1e1e7221 */ /* 0x000fe20000000000 */
[----:B------:R-:W-:Y:S01]  /*30f0*/  FSEL R0, R0, -INF , P2 ;  /* 0xff80000000007808 */ /* 0x000fe20001000000 */
[----:B------:R-:W-:Y:S01]  /*3100*/  @P5 FFMA.FTZ R24, R36, R5, +INF ;  /* 0x7f80000024185423 */ /* 0x000fe20000010005 */
[C---:B------:R-:W-:Y:S01]  /*3110*/  FSETP.NEU.AND P5, PT, R53.reuse, RZ, PT ;  /* 0x000000ff3500720b */ /* 0x040fe20003fad000 */
[----:B------:R-:W-:Y:S01]  /*3120*/  @P3 FFMA.FTZ R7, R53, R4, +INF ;  /* 0x7f80000035073423 */ /* 0x000fe20000010004 */
[C---:B------:R-:W-:Y:S01]  /*3130*/  FSETP.NEU.AND P3, PT, R38.reuse, RZ, PT ;  /* 0x000000ff2600720b */ /* 0x040fe20003f6d000 */
[----:B------:R-:W-:Y:S01]  /*3140*/  @P1 FFMA.FTZ R30, R38, R25, +INF ;  /* 0x7f800000261e1423 */ /* 0x000fe20000010019 */
[----:B------:R-:W-:Y:S01]  /*3150*/  FSEL R5, R24, -INF , P4 ;  /* 0xff80000018057808 */ /* 0x000fe20002000000 */
[----:B------:R-:W-:Y:S01]  /*3160*/  FFMA R4, R0, 0.69314718246459960938, R101 ;  /* 0x3f31721800047823 */ /* 0x000fe20000000065 */
[----:B------:R-:W-:-:S02]  /*3170*/  FSEL R7, R7, -INF , P5 ;  /* 0xff80000007077808 */ /* 0x000fc40002800000 */
[----:B------:R-:W-:Y:S01]  /*3180*/  FSEL R30, R30, -INF , P3 ;  /* 0xff8000001e1e7808 */ /* 0x000fe20001800000 */
[----:B------:R-:W-:Y:S02]  /*3190*/  FFMA R5, R5, 0.69314718246459960938, R100 ;  /* 0x3f31721805057823 */ /* 0x000fe40000000064 */
[----:B------:R-:W-:Y:S02]  /*31a0*/  FFMA R6, R7, 0.69314718246459960938, R102 ;  /* 0x3f31721807067823 */ /* 0x000fe40000000066 */
[----:B------:R-:W-:-:S05]  /*31b0*/  FFMA R7, R30, 0.69314718246459960938, R103 ;  /* 0x3f3172181e077823 */ /* 0x000fca0000000067 */
[----:B------:R0:W-:Y:S04]  /*31c0*/  STS.128 [R111.X4], R4 ;  /* 0x000000046f007388 */ /* 0x0001e80000004c00 */
[----:B------:R-:W-:Y:S06]  /*31d0*/  BAR.SYNC.DEFER_BLOCKING 0x0 ;  /* 0x0000000000007b1d */ /* 0x000fec0000010000 */
[----:B------:R-:W-:Y:S05]  /*31e0*/  @P0 EXIT ;  /* 0x000000000000094d */ /* 0x000fea0003800000 */
[----:B0-----:R-:W0:Y:S01]  /*31f0*/  LDS R109, [R109] ;  /* 0x000000006d6d7984 */ /* 0x001e220000000800 */
[----:B------:R-:W-:Y:S01]  /*3200*/  IMAD R114, R114, c[0x0][0x1cc], RZ ;  /* 0x0000730072727a24 */ /* 0x000fe200078e02ff */
[C---:B------:R-:W-:Y:S01]  /*3210*/  SHF.L.U32 R3, R113.reuse, 0x2, RZ ;  /* 0x0000000271037819 */ /* 0x040fe200000006ff */
[----:B------:R-:W-:-:S04]  /*3220*/  IMAD.HI R113, R113, 0x4, RZ ;  /* 0x0000000471717827 */ /* 0x000fc800078e02ff */
[C---:B------:R-:W-:Y:S02]  /*3230*/  IMAD.SHL.U32 R2, R114.reuse, 0x4, RZ ;  /* 0x0000000472027824 */ /* 0x040fe400078e00ff */
[----:B------:R-:W-:-:S03]  /*3240*/  IMAD.HI R114, R114, 0x4, RZ ;  /* 0x0000000472727827 */ /* 0x000fc600078e02ff */
[----:B------:R-:W-:-:S04]  /*3250*/  IADD3 R2, P0, P1, R3, c[0x0][0x180], R2 ;  /* 0x0000600003027a10 */ /* 0x000fc8000791e002 */
[----:B------:R-:W-:-:S05]  /*3260*/  IADD3.X R3, R113, c[0x0][0x184], R114, P0, P1 ;  /* 0x0000610071037a10 */ /* 0x000fca00007e2472 */
[----:B0-----:R-:W-:Y:S01]  /*3270*/  STG.E [R2.64], R109 ;  /* 0x0000006d02007986 */ /* 0x001fe2000c101904 */
[----:B------:R-:W-:Y:S05]  /*3280*/  EXIT ;  /* 0x000000000000794d */ /* 0x000fea0003800000 */
.L_x_2:
[----:B------:R-:W-:-:S00]  /*3290*/  BRA `(.L_x_2) ;  /* 0xfffffff000007947 */ /* 0x000fc0000383ffff */
[----:B------:R-:W-:-:S00]  /*32a0*/  NOP ;  /* 0x0000000000007918 */ /* 0x000fc00000000000 */
        /* <DEDUP_REMOVED lines=13> */
.L_x_3:


//--------------------- .nv.global.init           --------------------------
	.section	.nv.global.init,"aw",@progbits
.nv.global.init:
	.type		_$_str,@object
	.size		_$_str,(.L_0 - _$_str)
_$_str:
        /*0000*/ 	.byte	0x5f, 0x5f, 0x43, 0x55, 0x44, 0x41, 0x5f, 0x46, 0x54, 0x5a, 0x00
.L_0:


//--------------------- .nv.shared.attn_fwd       --------------------------
	.section	.nv.shared.attn_fwd,"aw",@nobits
	.sectionflags	@""
	.align	16
